	.target	sm_90a

	.elftype	@"ET_EXEC"


//--------------------- .note.nv.tkinfo           --------------------------
	.section	.note.nv.tkinfo,"",@"SHT_NOTE"
	.sectionflags	@"SHF_NOTE_NV_TKINFO"
	.tkinfo
        /*0018*/ 	.word	0x00000002
        /*0030*/ 	.string	""
        /*0030*/ 	.string	"ptxas"
        /*0030*/ 	.string	"Cuda compilation tools, release 13.0, V13.0.88"
        /*0030*/ 	.string	"Build cuda_13.0.r13.0/compiler.36424714_0"
        /*0030*/ 	.string	"-arch sm_90a -m 64 "



//--------------------- .note.nv.cuinfo           --------------------------
	.section	.note.nv.cuinfo,"",@"SHT_NOTE"
	.sectionflags	@"SHF_NOTE_NV_CUINFO"
        /*0018*/ 	.short	0x0002
        /*001a*/ 	.short	0x005a
        /*001c*/ 	.short	0x0082
	.zero		2


//--------------------- .nv.info                  --------------------------
	.section	.nv.info,"",@"SHT_CUDA_INFO"
	.align	4


	//----- nvinfo : EIATTR_REGCOUNT
	.align		4
        /*0000*/ 	.byte	0x04, 0x2f
        /*0002*/ 	.short	(.L_12 - .L_11)
	.align		4
.L_11:
        /*0004*/ 	.word	index@(_ZN7cutlass13device_kernelINS_4gemm6kernel13GemmUniversalIN4cute5tupleIJiiiiEEENS1_10collective13CollectiveMmaINS1_37MainloopSm90TmaGmmaWarpSpecializedFP8ILi7ENS5_IJNS4_1CILi2EEENSA_ILi1EEESC_EEENS1_35KernelTmaWarpSpecializedCooperativeEEENS5_IJNSA_ILi128EEENSA_ILi384EEENSA_ILi64EEEEEENS_12float_e4m3_tENS5_IJlSC_lEEESK_SL_NS4_8TiledMMAINS4_8MMA_AtomIJNS4_4SM904GMMA31MMA_64x192x32_F32E4M3E4M3_SS_TNILNSP_7ScaleInE1ELSR_1EEEEEENS4_6LayoutISD_NS5_IJSC_NSA_ILi0EEESV_EEEEENS5_IJNS4_10UnderscoreESY_SY_EEEEENS4_13SM90_TMA_LOADENS4_14ComposedLayoutINS4_7SwizzleILi2ELi4ELi3EEENS4_18smem_ptr_flag_bitsILi8EEENSU_INS5_IJNSA_ILi8EEESI_EEENS5_IJSI_SC_EEEEEEEvNS4_8identityENS4_23SM90_TMA_LOAD_MULTICASTES1B_vS1C_EENS_8epilogue10collective6detail29Sm90TmaWarpSpecializedAdapterINS1G_15DefaultEpilogueISK_SL_SL_NS1F_6thread17LinearCombinationISK_Li1EffLNS1K_9ScaleType4KindE0ELNS_15FloatRoundStyleE2ESK_EENS1_15EpilogueDefaultEEEEEvvEEEEvNT_6ParamsE)
        /*0008*/ 	.word	0x000000a8


	//----- nvinfo : EIATTR_FRAME_SIZE
	.align		4
.L_12:
        /*000c*/ 	.byte	0x04, 0x11
        /*000e*/ 	.short	(.L_14 - .L_13)
	.align		4
.L_13:
        /*0010*/ 	.word	index@(_ZN7cutlass13device_kernelINS_4gemm6kernel13GemmUniversalIN4cute5tupleIJiiiiEEENS1_10collective13CollectiveMmaINS1_37MainloopSm90TmaGmmaWarpSpecializedFP8ILi7ENS5_IJNS4_1CILi2EEENSA_ILi1EEESC_EEENS1_35KernelTmaWarpSpecializedCooperativeEEENS5_IJNSA_ILi128EEENSA_ILi384EEENSA_ILi64EEEEEENS_12float_e4m3_tENS5_IJlSC_lEEESK_SL_NS4_8TiledMMAINS4_8MMA_AtomIJNS4_4SM904GMMA31MMA_64x192x32_F32E4M3E4M3_SS_TNILNSP_7ScaleInE1ELSR_1EEEEEENS4_6LayoutISD_NS5_IJSC_NSA_ILi0EEESV_EEEEENS5_IJNS4_10UnderscoreESY_SY_EEEEENS4_13SM90_TMA_LOADENS4_14ComposedLayoutINS4_7SwizzleILi2ELi4ELi3EEENS4_18smem_ptr_flag_bitsILi8EEENSU_INS5_IJNSA_ILi8EEESI_EEENS5_IJSI_SC_EEEEEEEvNS4_8identityENS4_23SM90_TMA_LOAD_MULTICASTES1B_vS1C_EENS_8epilogue10collective6detail29Sm90TmaWarpSpecializedAdapterINS1G_15DefaultEpilogueISK_SL_SL_NS1F_6thread17LinearCombinationISK_Li1EffLNS1K_9ScaleType4KindE0ELNS_15FloatRoundStyleE2ESK_EENS1_15EpilogueDefaultEEEEEvvEEEEvNT_6ParamsE)
        /*0014*/ 	.word	0x00000308


	//----- nvinfo : EIATTR_MIN_STACK_SIZE
	.align		4
.L_14:
        /*0018*/ 	.byte	0x04, 0x12
        /*001a*/ 	.short	(.L_16 - .L_15)
	.align		4
.L_15:
        /*001c*/ 	.word	index@(_ZN7cutlass13device_kernelINS_4gemm6kernel13GemmUniversalIN4cute5tupleIJiiiiEEENS1_10collective13CollectiveMmaINS1_37MainloopSm90TmaGmmaWarpSpecializedFP8ILi7ENS5_IJNS4_1CILi2EEENSA_ILi1EEESC_EEENS1_35KernelTmaWarpSpecializedCooperativeEEENS5_IJNSA_ILi128EEENSA_ILi384EEENSA_ILi64EEEEEENS_12float_e4m3_tENS5_IJlSC_lEEESK_SL_NS4_8TiledMMAINS4_8MMA_AtomIJNS4_4SM904GMMA31MMA_64x192x32_F32E4M3E4M3_SS_TNILNSP_7ScaleInE1ELSR_1EEEEEENS4_6LayoutISD_NS5_IJSC_NSA_ILi0EEESV_EEEEENS5_IJNS4_10UnderscoreESY_SY_EEEEENS4_13SM90_TMA_LOADENS4_14ComposedLayoutINS4_7SwizzleILi2ELi4ELi3EEENS4_18smem_ptr_flag_bitsILi8EEENSU_INS5_IJNSA_ILi8EEESI_EEENS5_IJSI_SC_EEEEEEEvNS4_8identityENS4_23SM90_TMA_LOAD_MULTICASTES1B_vS1C_EENS_8epilogue10collective6detail29Sm90TmaWarpSpecializedAdapterINS1G_15DefaultEpilogueISK_SL_SL_NS1F_6thread17LinearCombinationISK_Li1EffLNS1K_9ScaleType4KindE0ELNS_15FloatRoundStyleE2ESK_EENS1_15EpilogueDefaultEEEEEvvEEEEvNT_6ParamsE)
        /*0020*/ 	.word	0x00000308
.L_16:


//--------------------- .nv.compat                --------------------------
	.section	.nv.compat,"",@"SHT_CUDA_COMPAT_INFO"
	.align	4
        /*0000*/ 	.byte	0x02, 0x09, 0x01, 0x00, 0x02, 0x02, 0x04, 0x00, 0x02, 0x05, 0x05, 0x00, 0x03, 0x07, 0x01, 0x01
        /*0010*/ 	.byte	0x02, 0x03, 0x01, 0x00, 0x02, 0x06, 0x01, 0x00, 0x04, 0x0b, 0x08, 0x00, 0x00, 0x00, 0x00, 0x00
        /*0020*/ 	.byte	0x00, 0x00, 0x00, 0x00


//--------------------- .nv.info._ZN7cutlass13device_kernelINS_4gemm6kernel13GemmUniversalIN4cute5tupleIJiiiiEEENS1_10collective13CollectiveMmaINS1_37MainloopSm90TmaGmmaWarpSpecializedFP8ILi7ENS5_IJNS4_1CILi2EEENSA_ILi1EEESC_EEENS1_35KernelTmaWarpSpecializedCooperativeEEENS5_IJNSA_ILi128EEENSA_ILi384EEENSA_ILi64EEEEEENS_12float_e4m3_tENS5_IJlSC_lEEESK_SL_NS4_8TiledMMAINS4_8MMA_AtomIJNS4_4SM904GMMA31MMA_64x192x32_F32E4M3E4M3_SS_TNILNSP_7ScaleInE1ELSR_1EEEEEENS4_6LayoutISD_NS5_IJSC_NSA_ILi0EEESV_EEEEENS5_IJNS4_10UnderscoreESY_SY_EEEEENS4_13SM90_TMA_LOADENS4_14ComposedLayoutINS4_7SwizzleILi2ELi4ELi3EEENS4_18smem_ptr_flag_bitsILi8EEENSU_INS5_IJNSA_ILi8EEESI_EEENS5_IJSI_SC_EEEEEEEvNS4_8identityENS4_23SM90_TMA_LOAD_MULTICASTES1B_vS1C_EENS_8epilogue10collective6detail29Sm90TmaWarpSpecializedAdapterINS1G_15DefaultEpilogueISK_SL_SL_NS1F_6thread17LinearCombinationISK_Li1EffLNS1K_9ScaleType4KindE0ELNS_15FloatRoundStyleE2ESK_EENS1_15EpilogueDefaultEEEEEvvEEEEvNT_6ParamsE --------------------------
	.section	.nv.info._ZN7cutlass13device_kernelINS_4gemm6kernel13GemmUniversalIN4cute5tupleIJiiiiEEENS1_10collective13CollectiveMmaINS1_37MainloopSm90TmaGmmaWarpSpecializedFP8ILi7ENS5_IJNS4_1CILi2EEENSA_ILi1EEESC_EEENS1_35KernelTmaWarpSpecializedCooperativeEEENS5_IJNSA_ILi128EEENSA_ILi384EEENSA_ILi64EEEEEENS_12float_e4m3_tENS5_IJlSC_lEEESK_SL_NS4_8TiledMMAINS4_8MMA_AtomIJNS4_4SM904GMMA31MMA_64x192x32_F32E4M3E4M3_SS_TNILNSP_7ScaleInE1ELSR_1EEEEEENS4_6LayoutISD_NS5_IJSC_NSA_ILi0EEESV_EEEEENS5_IJNS4_10UnderscoreESY_SY_EEEEENS4_13SM90_TMA_LOADENS4_14ComposedLayoutINS4_7SwizzleILi2ELi4ELi3EEENS4_18smem_ptr_flag_bitsILi8EEENSU_INS5_IJNSA_ILi8EEESI_EEENS5_IJSI_SC_EEEEEEEvNS4_8identityENS4_23SM90_TMA_LOAD_MULTICASTES1B_vS1C_EENS_8epilogue10collective6detail29Sm90TmaWarpSpecializedAdapterINS1G_15DefaultEpilogueISK_SL_SL_NS1F_6thread17LinearCombinationISK_Li1EffLNS1K_9ScaleType4KindE0ELNS_15FloatRoundStyleE2ESK_EENS1_15EpilogueDefaultEEEEEvvEEEEvNT_6ParamsE,"",@"SHT_CUDA_INFO"
	.sectionflags	@""
	.align	4


	//----- nvinfo : EIATTR_CUDA_API_VERSION
	.align		4
        /*0000*/ 	.byte	0x04, 0x37
        /*0002*/ 	.short	(.L_18 - .L_17)
.L_17:
        /*0004*/ 	.word	0x00000082


	//----- nvinfo : EIATTR_KPARAM_INFO
	.align		4
.L_18:
        /*0008*/ 	.byte	0x04, 0x17
        /*000a*/ 	.short	(.L_20 - .L_19)
.L_19:
        /*000c*/ 	.word	0x00000000
        /*0010*/ 	.short	0x0000
        /*0012*/ 	.short	0x0070
        /*0014*/ 	.byte	0x00, 0xf0, 0x01, 0x10


	//----- nvinfo : EIATTR_SPARSE_MMA_MASK
	.align		4
.L_20:
        /*0018*/ 	.byte	0x03, 0x50
        /*001a*/ 	.short	0x0000


	//----- nvinfo : EIATTR_MAXREG_COUNT
	.align		4
        /*001c*/ 	.byte	0x03, 0x1b
        /*001e*/ 	.short	0x00a8


	//----- nvinfo : EIATTR_NUM_BARRIERS
	.align		4
        /*0020*/ 	.byte	0x02, 0x4c
        /*0022*/ 	.byte	0x01
	.zero		1


	//----- nvinfo : EIATTR_ANNOTATIONS
	.align		4
        /*0024*/ 	.byte	0x04, 0x55
        /*0026*/ 	.short	(.L_22 - .L_21)


	//   ....[0]....
.L_21:
        /*0028*/ 	.word	0x00000001
        /*002c*/ 	.byte	0x90, 0x07, 0x00, 0x00, 0x01, 0x00, 0x00, 0x00, 0x60, 0x08, 0x00, 0x00, 0x01, 0x00, 0x00, 0x00
        /* <DEDUP_REMOVED lines=775> */
        /*30ac*/ 	.byte	0xb0, 0xa8, 0x01, 0x00


	//----- nvinfo : EIATTR_MERCURY_ISA_VERSION
	.align		4
.L_22:
        /*30b0*/ 	.byte	0x03, 0x5f
        /*30b2*/ 	.short	0x0101


	//----- nvinfo : EIATTR_INT_WARP_WIDE_INSTR_OFFSETS
	.align		4
        /*30b4*/ 	.byte	0x04, 0x31
        /*30b6*/ 	.short	(.L_24 - .L_23)


	//   ....[0]....
.L_23:
        /*30b8*/ 	.word	0x000005b0


	//   ....[1]....
        /*30bc*/ 	.word	0x000005d0


	//   ....[2]....
        /*30c0*/ 	.word	0x00000730


	//----- nvinfo : EIATTR_COOP_GROUP_MASK_REGIDS
	.align		4
.L_24:
        /*30c4*/ 	.byte	0x04, 0x29
        /*30c6*/ 	.short	(.L_26 - .L_25)


	//   ....[0]....
.L_25:
        /*30c8*/ 	.word	0xffffffff


	//   ....[1]....
        /*30cc*/ 	.word	0xffffffff


	//   ....[2]....
        /*30d0*/ 	.word	0xffffffff


	//   ....[3]....
        /*30d4*/ 	.word	0xffffffff


	//   ....[4]....
        /*30d8*/ 	.word	0xffffffff


	//   ....[5]....
        /*30dc*/ 	.word	0xffffffff


	//----- nvinfo : EIATTR_COOP_GROUP_INSTR_OFFSETS
	.align		4
.L_26:
        /*30e0*/ 	.byte	0x04, 0x28
        /*30e2*/ 	.short	(.L_28 - .L_27)


	//   ....[0]....
.L_27:
        /*30e4*/ 	.word	0x00000070


	//   ....[1]....
        /*30e8*/ 	.word	0x00000080


	//   ....[2]....
        /*30ec*/ 	.word	0x000001a0


	//   ....[3]....
        /*30f0*/ 	.word	0x00000420


	//   ....[4]....
        /*30f4*/ 	.word	0x000008a0


	//   ....[5]....
        /*30f8*/ 	.word	0x00002240


	//----- nvinfo : EIATTR_REG_RECONFIG
	.align		4
.L_28:
        /*30fc*/ 	.byte	0x01, 0x54
	.zero		2


	//----- nvinfo : EIATTR_MBARRIER_INSTR_OFFSETS
	.align		4
        /*3100*/ 	.byte	0x04, 0x39
        /*3102*/ 	.short	(.L_30 - .L_29)


	//   ....[0]....
.L_29:
        /*3104*/ 	.word	0x00000320
        /*3108*/ 	.word	0x000000ff
        /*310c*/ 	.word	0x00000000
        /*3110*/ 	.short	0x0100
        /*3112*/ 	.byte	0x09
	.zero		1


	//   ....[1]....
        /*3114*/ 	.word	0x00000330
        /*3118*/ 	.word	0x000000ff
        /*311c*/ 	.word	0x00000038
        /*3120*/ 	.short	0x0100
        /*3122*/ 	.byte	0x09
	.zero		1


	//   ....[2]....
        /*3124*/ 	.word	0x00000340
        /*3128*/ 	.word	0x000000ff
        /*312c*/ 	.word	0x00000008
        /*3130*/ 	.short	0x0100
        /*3132*/ 	.byte	0x09
	.zero		1


	//   ....[3]....
        /*3134*/ 	.word	0x00000350
        /*3138*/ 	.word	0x000000ff
        /*313c*/ 	.word	0x00000040
        /*3140*/ 	.short	0x0100
        /*3142*/ 	.byte	0x09
	.zero		1


	//   ....[4]....
        /*3144*/ 	.word	0x00000360
        /*3148*/ 	.word	0x000000ff
        /*314c*/ 	.word	0x00000010
        /*3150*/ 	.short	0x0100
        /*3152*/ 	.byte	0x09
	.zero		1


	//   ....[5]....
        /*3154*/ 	.word	0x00000370
        /*3158*/ 	.word	0x000000ff
        /*315c*/ 	.word	0x00000048
        /*3160*/ 	.short	0x0100
        /*3162*/ 	.byte	0x09
	.zero		1


	//   ....[6]....
        /*3164*/ 	.word	0x00000380
        /*3168*/ 	.word	0x000000ff
        /*316c*/ 	.word	0x00000018
        /*3170*/ 	.short	0x0100
        /*3172*/ 	.byte	0x09
	.zero		1


	//   ....[7]....
        /*3174*/ 	.word	0x00000390
        /*3178*/ 	.word	0x000000ff
        /*317c*/ 	.word	0x00000050
        /*3180*/ 	.short	0x0100
        /*3182*/ 	.byte	0x09
	.zero		1


	//   ....[8]....
        /*3184*/ 	.word	0x000003a0
        /*3188*/ 	.word	0x000000ff
        /*318c*/ 	.word	0x00000020
        /*3190*/ 	.short	0x0100
        /*3192*/ 	.byte	0x09
	.zero		1


	//   ....[9]....
        /*3194*/ 	.word	0x000003b0
        /*3198*/ 	.word	0x000000ff
        /*319c*/ 	.word	0x00000058
        /*31a0*/ 	.short	0x0100
        /*31a2*/ 	.byte	0x09
	.zero		1


	//   ....[10]....
        /*31a4*/ 	.word	0x000003c0
        /*31a8*/ 	.word	0x000000ff
        /*31ac*/ 	.word	0x00000028
        /*31b0*/ 	.short	0x0100
        /*31b2*/ 	.byte	0x09
	.zero		1


	//   ....[11]....
        /*31b4*/ 	.word	0x000003d0
        /*31b8*/ 	.word	0x000000ff
        /*31bc*/ 	.word	0x00000060
        /*31c0*/ 	.short	0x0100
        /*31c2*/ 	.byte	0x09
	.zero		1


	//   ....[12]....
        /*31c4*/ 	.word	0x000003e0
        /*31c8*/ 	.word	0x000000ff
        /*31cc*/ 	.word	0x00000030
        /*31d0*/ 	.short	0x0100
        /*31d2*/ 	.byte	0x09
	.zero		1


	//   ....[13]....
        /*31d4*/ 	.word	0x000003f0
        /*31d8*/ 	.word	0x000000ff
        /*31dc*/ 	.word	0x00000068
        /*31e0*/ 	.short	0x0100
        /*31e2*/ 	.byte	0x09
	.zero		1


	//   ....[14]....
        /*31e4*/ 	.word	0x000007c0
        /*31e8*/ 	.word	0x000000ff
        /*31ec*/ 	.word	0x00000080
        /*31f0*/ 	.short	0x0100
        /*31f2*/ 	.byte	0x06
	.zero		1


	//   ....[15]....
        /*31f4*/ 	.word	0x00000840
        /*31f8*/ 	.word	0x000000ff
        /*31fc*/ 	.word	0x00000088
        /*3200*/ 	.short	0x0100
        /*3202*/ 	.byte	0x06
	.zero		1


	//   ....[16]....
        /*3204*/ 	.word	0x00002640
        /*3208*/ 	.word	0x000000ff
        /*320c*/ 	.word	0x00000000
        /*3210*/ 	.short	0x010a
        /*3212*/ 	.byte	0x06
	.zero		1


	//   ....[17]....
        /*3214*/ 	.word	0x00002680
        /*3218*/ 	.word	0x000000ff
        /*321c*/ 	.word	0x00000000
        /*3220*/ 	.short	0x010a
        /*3222*/ 	.byte	0x06
	.zero		1


	//   ....[18]....
        /*3224*/ 	.word	0x00004b10
        /*3228*/ 	.word	0x000000ff
        /*322c*/ 	.word	0x00000000
        /*3230*/ 	.short	0x010a
        /*3232*/ 	.byte	0x10
	.zero		1


	//   ....[19]....
        /*3234*/ 	.word	0x00004b50
        /*3238*/ 	.word	0x000000ff
        /*323c*/ 	.word	0x00000000
        /*3240*/ 	.short	0x010a
        /*3242*/ 	.byte	0x10
	.zero		1


	//   ....[20]....
        /*3244*/ 	.word	0x00007080
        /*3248*/ 	.word	0x000000e5
        /*324c*/ 	.word	0x00000000
        /*3250*/ 	.short	0x0101
        /*3252*/ 	.byte	0x3f
	.zero		1


	//   ....[21]....
        /*3254*/ 	.word	0x000096e0
        /*3258*/ 	.word	0x00000018
        /*325c*/ 	.word	0x00000000
        /*3260*/ 	.short	0x0101
        /*3262*/ 	.byte	0x3f
	.zero		1


	//   ....[22]....
        /*3264*/ 	.word	0x00019900
        /*3268*/ 	.word	0x0000000f
        /*326c*/ 	.word	0x00000038
        /*3270*/ 	.short	0x010a
        /*3272*/ 	.byte	0x3f
	.zero		1


	//   ....[23]....
        /*3274*/ 	.word	0x00019d00
        /*3278*/ 	.word	0x00000004
        /*327c*/ 	.word	0x00000088
        /*3280*/ 	.short	0x0101
        /*3282*/ 	.byte	0x3f
	.zero		1


	//   ....[24]....
        /*3284*/ 	.word	0x0001a450
        /*3288*/ 	.word	0x00000007
        /*328c*/ 	.word	0x00000000
        /*3290*/ 	.short	0x010a
        /*3292*/ 	.byte	0x3f
	.zero		1


	//   ....[25]....
        /*3294*/ 	.word	0x0001a4d0
        /*3298*/ 	.word	0x00000009
        /*329c*/ 	.word	0x00000000
        /*32a0*/ 	.short	0x010a
        /*32a2*/ 	.byte	0x3f
	.zero		1


	//   ....[26]....
        /*32a4*/ 	.word	0x0001a560
        /*32a8*/ 	.word	0x00000006
        /*32ac*/ 	.word	0x00000000
        /*32b0*/ 	.short	0x010a
        /*32b2*/ 	.byte	0x3f
	.zero		1


	//   ....[27]....
        /*32b4*/ 	.word	0x0001a5f0
        /*32b8*/ 	.word	0x00000009
        /*32bc*/ 	.word	0x00000000
        /*32c0*/ 	.short	0x010a
        /*32c2*/ 	.byte	0x3f
	.zero		1


	//   ....[28]....
        /*32c4*/ 	.word	0x0001a680
        /*32c8*/ 	.word	0x00000006
        /*32cc*/ 	.word	0x00000000
        /*32d0*/ 	.short	0x010a
        /*32d2*/ 	.byte	0x3f
	.zero		1


	//   ....[29]....
        /*32d4*/ 	.word	0x0001a710
        /*32d8*/ 	.word	0x00000009
        /*32dc*/ 	.word	0x00000000
        /*32e0*/ 	.short	0x010a
        /*32e2*/ 	.byte	0x3f
	.zero		1


	//   ....[30]....
        /*32e4*/ 	.word	0x0001a7a0
        /*32e8*/ 	.word	0x00000003
        /*32ec*/ 	.word	0x00000000
        /*32f0*/ 	.short	0x010a
        /*32f2*/ 	.byte	0x3f
	.zero		1


	//   ....[31]....
        /*32f4*/ 	.word	0x0001a810
        /*32f8*/ 	.word	0x00000003
        /*32fc*/ 	.word	0x00000000
        /*3300*/ 	.short	0x010a
        /*3302*/ 	.byte	0x3f
	.zero		1


	//   ....[32]....
        /*3304*/ 	.word	0x0001a880
        /*3308*/ 	.word	0x00000000
        /*330c*/ 	.word	0x00000000
        /*3310*/ 	.short	0x010a
        /*3312*/ 	.byte	0x3f
	.zero		1


	//   ....[33]....
        /*3314*/ 	.word	0x0001a960
        /*3318*/ 	.word	0x0000000f
        /*331c*/ 	.word	0x00000038
        /*3320*/ 	.short	0x010a
        /*3322*/ 	.byte	0x3f
	.zero		1


	//   ....[34]....
        /*3324*/ 	.word	0x0001aa30
        /*3328*/ 	.word	0x00000007
        /*332c*/ 	.word	0x00000000
        /*3330*/ 	.short	0x010a
        /*3332*/ 	.byte	0x3f
	.zero		1


	//   ....[35]....
        /*3334*/ 	.word	0x0001aa80
        /*3338*/ 	.word	0x00000009
        /*333c*/ 	.word	0x00000000
        /*3340*/ 	.short	0x010a
        /*3342*/ 	.byte	0x3f
	.zero		1


	//   ....[36]....
        /*3344*/ 	.word	0x0001aad0
        /*3348*/ 	.word	0x00000006
        /*334c*/ 	.word	0x00000000
        /*3350*/ 	.short	0x010a
        /*3352*/ 	.byte	0x3f
	.zero		1


	//   ....[37]....
        /*3354*/ 	.word	0x0001ab20
        /*3358*/ 	.word	0x00000009
        /*335c*/ 	.word	0x00000000
        /*3360*/ 	.short	0x010a
        /*3362*/ 	.byte	0x3f
	.zero		1


	//   ....[38]....
        /*3364*/ 	.word	0x0001ab70
        /*3368*/ 	.word	0x00000006
        /*336c*/ 	.word	0x00000000
        /*3370*/ 	.short	0x010a
        /*3372*/ 	.byte	0x3f
	.zero		1


	//   ....[39]....
        /*3374*/ 	.word	0x0001abc0
        /*3378*/ 	.word	0x00000009
        /*337c*/ 	.word	0x00000000
        /*3380*/ 	.short	0x010a
        /*3382*/ 	.byte	0x3f
	.zero		1


	//----- nvinfo : EIATTR_NUM_MBARRIERS
	.align		4
.L_30:
        /*3384*/ 	.byte	0x03, 0x38
        /*3386*/ 	.short	0x0010


	//----- nvinfo : EIATTR_EXIT_INSTR_OFFSETS
	.align		4
        /*3388*/ 	.byte	0x04, 0x1c
        /*338a*/ 	.short	(.L_32 - .L_31)


	//   ....[0]....
.L_31:
        /*338c*/ 	.word	0x00000a30


	//   ....[1]....
        /*3390*/ 	.word	0x000012d0


	//   ....[2]....
        /*3394*/ 	.word	0x00018ff0


	//   ....[3]....
        /*3398*/ 	.word	0x00019590


	//   ....[4]....
        /*339c*/ 	.word	0x0001a7f0


	//----- nvinfo : EIATTR_MAX_THREADS
	.align		4
.L_32:
        /*33a0*/ 	.byte	0x04, 0x05
        /*33a2*/ 	.short	(.L_34 - .L_33)
.L_33:
        /*33a4*/ 	.word	0x00000180
        /*33a8*/ 	.word	0x00000001
        /*33ac*/ 	.word	0x00000001


	//----- nvinfo : EIATTR_CRS_STACK_SIZE
	.align		4
.L_34:
        /*33b0*/ 	.byte	0x04, 0x1e
        /*33b2*/ 	.short	(.L_36 - .L_35)
.L_35:
        /*33b4*/ 	.word	0x00000000


	//----- nvinfo : EIATTR_CBANK_PARAM_SIZE
	.align		4
.L_36:
        /*33b8*/ 	.byte	0x03, 0x19
        /*33ba*/ 	.short	0x0470


	//----- nvinfo : EIATTR_PARAM_CBANK
	.align		4
        /*33bc*/ 	.byte	0x04, 0x0a
        /*33be*/ 	.short	(.L_38 - .L_37)
	.align		4
.L_37:
        /*33c0*/ 	.word	index@(.nv.constant0._ZN7cutlass13device_kernelINS_4gemm6kernel13GemmUniversalIN4cute5tupleIJiiiiEEENS1_10collective13CollectiveMmaINS1_37MainloopSm90TmaGmmaWarpSpecializedFP8ILi7ENS5_IJNS4_1CILi2EEENSA_ILi1EEESC_EEENS1_35KernelTmaWarpSpecializedCooperativeEEENS5_IJNSA_ILi128EEENSA_ILi384EEENSA_ILi64EEEEEENS_12float_e4m3_tENS5_IJlSC_lEEESK_SL_NS4_8TiledMMAINS4_8MMA_AtomIJNS4_4SM904GMMA31MMA_64x192x32_F32E4M3E4M3_SS_TNILNSP_7ScaleInE1ELSR_1EEEEEENS4_6LayoutISD_NS5_IJSC_NSA_ILi0EEESV_EEEEENS5_IJNS4_10UnderscoreESY_SY_EEEEENS4_13SM90_TMA_LOADENS4_14ComposedLayoutINS4_7SwizzleILi2ELi4ELi3EEENS4_18smem_ptr_flag_bitsILi8EEENSU_INS5_IJNSA_ILi8EEESI_EEENS5_IJSI_SC_EEEEEEEvNS4_8identityENS4_23SM90_TMA_LOAD_MULTICASTES1B_vS1C_EENS_8epilogue10collective6detail29Sm90TmaWarpSpecializedAdapterINS1G_15DefaultEpilogueISK_SL_SL_NS1F_6thread17LinearCombinationISK_Li1EffLNS1K_9ScaleType4KindE0ELNS_15FloatRoundStyleE2ESK_EENS1_15EpilogueDefaultEEEEEvvEEEEvNT_6ParamsE)
        /*33c4*/ 	.short	0x0210
        /*33c6*/ 	.short	0x0470


	//----- nvinfo : EIATTR_SW_WAR
	.align		4
.L_38:
        /*33c8*/ 	.byte	0x04, 0x36
        /*33ca*/ 	.short	(.L_40 - .L_39)
.L_39:
        /*33cc*/ 	.word	0x00000008
.L_40:


//--------------------- .nv.callgraph             --------------------------
	.section	.nv.callgraph,"",@"SHT_CUDA_CALLGRAPH"
	.align	4
	.sectionentsize	8
	.align		4
        /*0000*/ 	.word	0x00000000
	.align		4
        /*0004*/ 	.word	0xffffffff
	.align		4
        /*0008*/ 	.word	0x00000000
	.align		4
        /*000c*/ 	.word	0xfffffffe
	.align		4
        /*0010*/ 	.word	0x00000000
	.align		4
        /*0014*/ 	.word	0xfffffffd
	.align		4
        /*0018*/ 	.word	0x00000000
	.align		4
        /*001c*/ 	.word	0xfffffffc


//--------------------- .nv.constant4             --------------------------
	.section	.nv.constant4,"a",@progbits
	.align	8
	.align		8
.nv.constant4:
        /*0000*/ 	.dword	_ZN39_INTERNAL_2e19e998_4_k_cu_b4bfc4a7_61244cuda3std3__45__cpo5beginE
	.align		8
        /*0008*/ 	.dword	_ZN39_INTERNAL_2e19e998_4_k_cu_b4bfc4a7_61244cuda3std3__45__cpo3endE
	.align		8
        /*0010*/ 	.dword	_ZN39_INTERNAL_2e19e998_4_k_cu_b4bfc4a7_61244cuda3std3__45__cpo6cbeginE
	.align		8
        /*0018*/ 	.dword	_ZN39_INTERNAL_2e19e998_4_k_cu_b4bfc4a7_61244cuda3std3__45__cpo4cendE
	.align		8
        /*0020*/ 	.dword	_ZN39_INTERNAL_2e19e998_4_k_cu_b4bfc4a7_61244cuda3std3__441_GLOBAL__N__2e19e998_4_k_cu_b4bfc4a7_61246ignoreE
	.align		8
        /*0028*/ 	.dword	_ZN39_INTERNAL_2e19e998_4_k_cu_b4bfc4a7_61244cuda3std3__419piecewise_constructE
	.align		8
        /*0030*/ 	.dword	_ZN39_INTERNAL_2e19e998_4_k_cu_b4bfc4a7_61244cuda3std3__48in_placeE
	.align		8
        /*0038*/ 	.dword	_ZN39_INTERNAL_2e19e998_4_k_cu_b4bfc4a7_61244cuda3std6ranges3__45__cpo4swapE
	.align		8
        /*0040*/ 	.dword	_ZN39_INTERNAL_2e19e998_4_k_cu_b4bfc4a7_61244cuda3std6ranges3__45__cpo9iter_moveE
	.align		8
        /*0048*/ 	.dword	_ZN39_INTERNAL_2e19e998_4_k_cu_b4bfc4a7_61244cute7productE
	.align		8
        /*0050*/ 	.dword	_ZN39_INTERNAL_2e19e998_4_k_cu_b4bfc4a7_61244cute1_E


//--------------------- .text._ZN7cutlass13device_kernelINS_4gemm6kernel13GemmUniversalIN4cute5tupleIJiiiiEEENS1_10collective13CollectiveMmaINS1_37MainloopSm90TmaGmmaWarpSpecializedFP8ILi7ENS5_IJNS4_1CILi2EEENSA_ILi1EEESC_EEENS1_35KernelTmaWarpSpecializedCooperativeEEENS5_IJNSA_ILi128EEENSA_ILi384EEENSA_ILi64EEEEEENS_12float_e4m3_tENS5_IJlSC_lEEESK_SL_NS4_8TiledMMAINS4_8MMA_AtomIJNS4_4SM904GMMA31MMA_64x192x32_F32E4M3E4M3_SS_TNILNSP_7ScaleInE1ELSR_1EEEEEENS4_6LayoutISD_NS5_IJSC_NSA_ILi0EEESV_EEEEENS5_IJNS4_10UnderscoreESY_SY_EEEEENS4_13SM90_TMA_LOADENS4_14ComposedLayoutINS4_7SwizzleILi2ELi4ELi3EEENS4_18smem_ptr_flag_bitsILi8EEENSU_INS5_IJNSA_ILi8EEESI_EEENS5_IJSI_SC_EEEEEEEvNS4_8identityENS4_23SM90_TMA_LOAD_MULTICASTES1B_vS1C_EENS_8epilogue10collective6detail29Sm90TmaWarpSpecializedAdapterINS1G_15DefaultEpilogueISK_SL_SL_NS1F_6thread17LinearCombinationISK_Li1EffLNS1K_9ScaleType4KindE0ELNS_15FloatRoundStyleE2ESK_EENS1_15EpilogueDefaultEEEEEvvEEEEvNT_6ParamsE --------------------------
	.section	.text._ZN7cutlass13device_kernelINS_4gemm6kernel13GemmUniversalIN4cute5tupleIJiiiiEEENS1_10collective13CollectiveMmaINS1_37MainloopSm90TmaGmmaWarpSpecializedFP8ILi7ENS5_IJNS4_1CILi2EEENSA_ILi1EEESC_EEENS1_35KernelTmaWarpSpecializedCooperativeEEENS5_IJNSA_ILi128EEENSA_ILi384EEENSA_ILi64EEEEEENS_12float_e4m3_tENS5_IJlSC_lEEESK_SL_NS4_8TiledMMAINS4_8MMA_AtomIJNS4_4SM904GMMA31MMA_64x192x32_F32E4M3E4M3_SS_TNILNSP_7ScaleInE1ELSR_1EEEEEENS4_6LayoutISD_NS5_IJSC_NSA_ILi0EEESV_EEEEENS5_IJNS4_10UnderscoreESY_SY_EEEEENS4_13SM90_TMA_LOADENS4_14ComposedLayoutINS4_7SwizzleILi2ELi4ELi3EEENS4_18smem_ptr_flag_bitsILi8EEENSU_INS5_IJNSA_ILi8EEESI_EEENS5_IJSI_SC_EEEEEEEvNS4_8identityENS4_23SM90_TMA_LOAD_MULTICASTES1B_vS1C_EENS_8epilogue10collective6detail29Sm90TmaWarpSpecializedAdapterINS1G_15DefaultEpilogueISK_SL_SL_NS1F_6thread17LinearCombinationISK_Li1EffLNS1K_9ScaleType4KindE0ELNS_15FloatRoundStyleE2ESK_EENS1_15EpilogueDefaultEEEEEvvEEEEvNT_6ParamsE,"ax",@progbits
	.align	128
.text._ZN7cutlass13device_kernelINS_4gemm6kernel13GemmUniversalIN4cute5tupleIJiiiiEEENS1_10collective13CollectiveMmaINS1_37MainloopSm90TmaGmmaWarpSpecializedFP8ILi7ENS5_IJNS4_1CILi2EEENSA_ILi1EEESC_EEENS1_35KernelTmaWarpSpecializedCooperativeEEENS5_IJNSA_ILi128EEENSA_ILi384EEENSA_ILi64EEEEEENS_12float_e4m3_tENS5_IJlSC_lEEESK_SL_NS4_8TiledMMAINS4_8MMA_AtomIJNS4_4SM904GMMA31MMA_64x192x32_F32E4M3E4M3_SS_TNILNSP_7ScaleInE1ELSR_1EEEEEENS4_6LayoutISD_NS5_IJSC_NSA_ILi0EEESV_EEEEENS5_IJNS4_10UnderscoreESY_SY_EEEEENS4_13SM90_TMA_LOADENS4_14ComposedLayoutINS4_7SwizzleILi2ELi4ELi3EEENS4_18smem_ptr_flag_bitsILi8EEENSU_INS5_IJNSA_ILi8EEESI_EEENS5_IJSI_SC_EEEEEEEvNS4_8identityENS4_23SM90_TMA_LOAD_MULTICASTES1B_vS1C_EENS_8epilogue10collective6detail29Sm90TmaWarpSpecializedAdapterINS1G_15DefaultEpilogueISK_SL_SL_NS1F_6thread17LinearCombinationISK_Li1EffLNS1K_9ScaleType4KindE0ELNS_15FloatRoundStyleE2ESK_EENS1_15EpilogueDefaultEEEEEvvEEEEvNT_6ParamsE:
        .type           _ZN7cutlass13device_kernelINS_4gemm6kernel13GemmUniversalIN4cute5tupleIJiiiiEEENS1_10collective13CollectiveMmaINS1_37MainloopSm90TmaGmmaWarpSpecializedFP8ILi7ENS5_IJNS4_1CILi2EEENSA_ILi1EEESC_EEENS1_35KernelTmaWarpSpecializedCooperativeEEENS5_IJNSA_ILi128EEENSA_ILi384EEENSA_ILi64EEEEEENS_12float_e4m3_tENS5_IJlSC_lEEESK_SL_NS4_8TiledMMAINS4_8MMA_AtomIJNS4_4SM904GMMA31MMA_64x192x32_F32E4M3E4M3_SS_TNILNSP_7ScaleInE1ELSR_1EEEEEENS4_6LayoutISD_NS5_IJSC_NSA_ILi0EEESV_EEEEENS5_IJNS4_10UnderscoreESY_SY_EEEEENS4_13SM90_TMA_LOADENS4_14ComposedLayoutINS4_7SwizzleILi2ELi4ELi3EEENS4_18smem_ptr_flag_bitsILi8EEENSU_INS5_IJNSA_ILi8EEESI_EEENS5_IJSI_SC_EEEEEEEvNS4_8identityENS4_23SM90_TMA_LOAD_MULTICASTES1B_vS1C_EENS_8epilogue10collective6detail29Sm90TmaWarpSpecializedAdapterINS1G_15DefaultEpilogueISK_SL_SL_NS1F_6thread17LinearCombinationISK_Li1EffLNS1K_9ScaleType4KindE0ELNS_15FloatRoundStyleE2ESK_EENS1_15EpilogueDefaultEEEEEvvEEEEvNT_6ParamsE,@function
        .size           _ZN7cutlass13device_kernelINS_4gemm6kernel13GemmUniversalIN4cute5tupleIJiiiiEEENS1_10collective13CollectiveMmaINS1_37MainloopSm90TmaGmmaWarpSpecializedFP8ILi7ENS5_IJNS4_1CILi2EEENSA_ILi1EEESC_EEENS1_35KernelTmaWarpSpecializedCooperativeEEENS5_IJNSA_ILi128EEENSA_ILi384EEENSA_ILi64EEEEEENS_12float_e4m3_tENS5_IJlSC_lEEESK_SL_NS4_8TiledMMAINS4_8MMA_AtomIJNS4_4SM904GMMA31MMA_64x192x32_F32E4M3E4M3_SS_TNILNSP_7ScaleInE1ELSR_1EEEEEENS4_6LayoutISD_NS5_IJSC_NSA_ILi0EEESV_EEEEENS5_IJNS4_10UnderscoreESY_SY_EEEEENS4_13SM90_TMA_LOADENS4_14ComposedLayoutINS4_7SwizzleILi2ELi4ELi3EEENS4_18smem_ptr_flag_bitsILi8EEENSU_INS5_IJNSA_ILi8EEESI_EEENS5_IJSI_SC_EEEEEEEvNS4_8identityENS4_23SM90_TMA_LOAD_MULTICASTES1B_vS1C_EENS_8epilogue10collective6detail29Sm90TmaWarpSpecializedAdapterINS1G_15DefaultEpilogueISK_SL_SL_NS1F_6thread17LinearCombinationISK_Li1EffLNS1K_9ScaleType4KindE0ELNS_15FloatRoundStyleE2ESK_EENS1_15EpilogueDefaultEEEEEvvEEEEvNT_6ParamsE,(.L_x_468 - _ZN7cutlass13device_kernelINS_4gemm6kernel13GemmUniversalIN4cute5tupleIJiiiiEEENS1_10collective13CollectiveMmaINS1_37MainloopSm90TmaGmmaWarpSpecializedFP8ILi7ENS5_IJNS4_1CILi2EEENSA_ILi1EEESC_EEENS1_35KernelTmaWarpSpecializedCooperativeEEENS5_IJNSA_ILi128EEENSA_ILi384EEENSA_ILi64EEEEEENS_12float_e4m3_tENS5_IJlSC_lEEESK_SL_NS4_8TiledMMAINS4_8MMA_AtomIJNS4_4SM904GMMA31MMA_64x192x32_F32E4M3E4M3_SS_TNILNSP_7ScaleInE1ELSR_1EEEEEENS4_6LayoutISD_NS5_IJSC_NSA_ILi0EEESV_EEEEENS5_IJNS4_10UnderscoreESY_SY_EEEEENS4_13SM90_TMA_LOADENS4_14ComposedLayoutINS4_7SwizzleILi2ELi4ELi3EEENS4_18smem_ptr_flag_bitsILi8EEENSU_INS5_IJNSA_ILi8EEESI_EEENS5_IJSI_SC_EEEEEEEvNS4_8identityENS4_23SM90_TMA_LOAD_MULTICASTES1B_vS1C_EENS_8epilogue10collective6detail29Sm90TmaWarpSpecializedAdapterINS1G_15DefaultEpilogueISK_SL_SL_NS1F_6thread17LinearCombinationISK_Li1EffLNS1K_9ScaleType4KindE0ELNS_15FloatRoundStyleE2ESK_EENS1_15EpilogueDefaultEEEEEvvEEEEvNT_6ParamsE)
        .other          _ZN7cutlass13device_kernelINS_4gemm6kernel13GemmUniversalIN4cute5tupleIJiiiiEEENS1_10collective13CollectiveMmaINS1_37MainloopSm90TmaGmmaWarpSpecializedFP8ILi7ENS5_IJNS4_1CILi2EEENSA_ILi1EEESC_EEENS1_35KernelTmaWarpSpecializedCooperativeEEENS5_IJNSA_ILi128EEENSA_ILi384EEENSA_ILi64EEEEEENS_12float_e4m3_tENS5_IJlSC_lEEESK_SL_NS4_8TiledMMAINS4_8MMA_AtomIJNS4_4SM904GMMA31MMA_64x192x32_F32E4M3E4M3_SS_TNILNSP_7ScaleInE1ELSR_1EEEEEENS4_6LayoutISD_NS5_IJSC_NSA_ILi0EEESV_EEEEENS5_IJNS4_10UnderscoreESY_SY_EEEEENS4_13SM90_TMA_LOADENS4_14ComposedLayoutINS4_7SwizzleILi2ELi4ELi3EEENS4_18smem_ptr_flag_bitsILi8EEENSU_INS5_IJNSA_ILi8EEESI_EEENS5_IJSI_SC_EEEEEEEvNS4_8identityENS4_23SM90_TMA_LOAD_MULTICASTES1B_vS1C_EENS_8epilogue10collective6detail29Sm90TmaWarpSpecializedAdapterINS1G_15DefaultEpilogueISK_SL_SL_NS1F_6thread17LinearCombinationISK_Li1EffLNS1K_9ScaleType4KindE0ELNS_15FloatRoundStyleE2ESK_EENS1_15EpilogueDefaultEEEEEvvEEEEvNT_6ParamsE,@"STO_CUDA_ENTRY STV_DEFAULT"
_ZN7cutlass13device_kernelINS_4gemm6kernel13GemmUniversalIN4cute5tupleIJiiiiEEENS1_10collective13CollectiveMmaINS1_37MainloopSm90TmaGmmaWarpSpecializedFP8ILi7ENS5_IJNS4_1CILi2EEENSA_ILi1EEESC_EEENS1_35KernelTmaWarpSpecializedCooperativeEEENS5_IJNSA_ILi128EEENSA_ILi384EEENSA_ILi64EEEEEENS_12float_e4m3_tENS5_IJlSC_lEEESK_SL_NS4_8TiledMMAINS4_8MMA_AtomIJNS4_4SM904GMMA31MMA_64x192x32_F32E4M3E4M3_SS_TNILNSP_7ScaleInE1ELSR_1EEEEEENS4_6LayoutISD_NS5_IJSC_NSA_ILi0EEESV_EEEEENS5_IJNS4_10UnderscoreESY_SY_EEEEENS4_13SM90_TMA_LOADENS4_14ComposedLayoutINS4_7SwizzleILi2ELi4ELi3EEENS4_18smem_ptr_flag_bitsILi8EEENSU_INS5_IJNSA_ILi8EEESI_EEENS5_IJSI_SC_EEEEEEEvNS4_8identityENS4_23SM90_TMA_LOAD_MULTICASTES1B_vS1C_EENS_8epilogue10collective6detail29Sm90TmaWarpSpecializedAdapterINS1G_15DefaultEpilogueISK_SL_SL_NS1F_6thread17LinearCombinationISK_Li1EffLNS1K_9ScaleType4KindE0ELNS_15FloatRoundStyleE2ESK_EENS1_15EpilogueDefaultEEEEEvvEEEEvNT_6ParamsE:
[----:B------:R-:W0:Y:S02]  /*0000*/  LDC R1, c[0x0][0x28] ;  /* 0x00000a00ff017b82 */ /* 0x000e240000000800 */
[----:B0-----:R-:W-:Y:S01]  /*0010*/  VIADD R1, R1, 0xfffffcf8 ;  /* 0xfffffcf801017836 */ /* 0x001fe20000000000 */
[----:B------:R-:W0:Y:S01]  /*0020*/  S2R R4, SR_TID.X ;  /* 0x0000000000047919 */ /* 0x000e220000002100 */
[----:B------:R-:W-:Y:S01]  /*0030*/  ELECT P0, URZ, PT ;  /* 0x00000000003f782f */ /* 0x000fe20003800000 */
[----:B------:R-:W-:Y:S01]  /*0040*/  BSSY B0, `(.L_x_0) ;  /* 0x0000015000007945 */ /* 0x000fe20003800000 */
[--C-:B0-----:R-:W-:Y:S02]  /*0050*/  SHF.R.U32.HI R0, RZ, 0x5, R4.reuse ;  /* 0x00000005ff007819 */ /* 0x101fe40000011604 */
[----:B------:R-:W-:-:S03]  /*0060*/  SHF.R.U32.HI R2, RZ, 0x7, R4 ;  /* 0x00000007ff027819 */ /* 0x000fc60000011604 */
[----:B------:R-:W0:Y:S04]  /*0070*/  SHFL.IDX PT, R3, R0, RZ, 0x1f ;  /* 0x00001fff00037589 */ /* 0x000e2800000e0000 */
[----:B------:R-:W1:Y:S01]  /*0080*/  SHFL.IDX PT, R2, R2, RZ, 0x1f ;  /* 0x00001fff02027589 */ /* 0x000e6200000e0000 */
[----:B0-----:R-:W-:Y:S02]  /*0090*/  R2UR UR4, R3 ;  /* 0x00000000030472ca */ /* 0x001fe400000e0000 */
[----:B-1----:R-:W-:-:S11]  /*00a0*/  R2UR UR6, R2 ;  /* 0x00000000020672ca */ /* 0x002fd600000e0000 */
[----:B------:R-:W-:Y:S02]  /*00b0*/  USHF.R.S32.HI UR5, URZ, 0x1f, UR4 ;  /* 0x0000001f3f057899 */ /* 0x000fe40008011404 */
[----:B------:R-:W-:Y:S02]  /*00c0*/  ISETP.NE.OR P0, PT, RZ, UR4, !P0 ;  /* 0x00000004ff007c0c */ /* 0x000fe4000c705670 */
[----:B------:R-:W-:-:S04]  /*00d0*/  ULEA.HI UR5, UR5, UR4, URZ, 0x2 ;  /* 0x0000000405057291 */ /* 0x000fc8000f8f103f */
[----:B------:R-:W-:-:S04]  /*00e0*/  ULOP3.LUT UR5, UR5, 0xfffffffc, URZ, 0xc0, !UPT ;  /* 0xfffffffc05057892 */ /* 0x000fc8000f8ec03f */
[----:B------:R-:W-:-:S03]  /*00f0*/  UIADD3 UR8, UR4, -UR5, URZ ;  /* 0x8000000504087290 */ /* 0x000fc6000fffe03f */
[----:B------:R-:W-:Y:S09]  /*0100*/  @P0 BRA `(.L_x_1) ;  /* 0x0000000000200947 */ /* 0x000ff20003800000 */
[----:B------:R-:W-:Y:S02]  /*0110*/  ULDC.64 UR4, c[0x0][0x198] ;  /* 0x0000660000047ab9 */ /* 0x000fe40000000a00 */
[----:B------:R-:W-:Y:S02]  /*0120*/  UIADD3 UR10, UP0, UR4, 0xf0, URZ ;  /* 0x000000f0040a7890 */ /* 0x000fe4000ff1e03f */
[----:B------:R-:W-:Y:S02]  /*0130*/  UIADD3 UR4, UP1, UR4, 0x1f0, URZ ;  /* 0x000001f004047890 */ /* 0x000fe4000ff3e03f */
[----:B------:R-:W-:Y:S02]  /*0140*/  UIADD3.X UR11, URZ, UR5, URZ, UP0, !UPT ;  /* 0x000000053f0b7290 */ /* 0x000fe400087fe43f */
[----:B------:R-:W-:-:S07]  /*0150*/  UIADD3.X UR5, URZ, UR5, URZ, UP1, !UPT ;  /* 0x000000053f057290 */ /* 0x000fce0008ffe43f */
[----:B------:R0:W-:Y:S02]  /*0160*/  UTMACCTL.PF [UR10] ;  /* 0x000000000a0079b9 */ /* 0x0001e40008040000 */
[----:B------:R0:W-:Y:S02]  /*0170*/  UTMACCTL.PF [UR4] ;  /* 0x00000000040079b9 */ /* 0x0001e40008040000 */
[----:B0-----:R-:W-:Y:S01]  /*0180*/  NOP ;  /* 0x0000000000007918 */ /* 0x001fe20000000000 */
.L_x_1:
[----:B------:R-:W-:Y:S05]  /*0190*/  BSYNC B0 ;  /* 0x0000000000007941 */ /* 0x000fea0003800000 */
.L_x_0:
[----:B------:R-:W0:Y:S01]  /*01a0*/  SHFL.IDX PT, R3, R0, RZ, 0x1f ;  /* 0x00001fff00037589 */ /* 0x000e2200000e0000 */
[----:B------:R-:W-:Y:S01]  /*01b0*/  UISETP.NE.AND UP0, UPT, UR8, 0x3, UPT ;  /* 0x000000030800788c */ /* 0x000fe2000bf05270 */
[----:B------:R-:W-:Y:S01]  /*01c0*/  ISETP.NE.AND P1, PT, RZ, UR6, PT ;  /* 0x00000006ff007c0c */ /* 0x000fe2000bf25270 */
[----:B------:R-:W-:Y:S02]  /*01d0*/  UIADD3 UR10, UR6, -0x1, URZ ;  /* 0xffffffff060a7890 */ /* 0x000fe4000fffe03f */
[----:B------:R-:W-:Y:S02]  /*01e0*/  UISETP.EQ.OR UP0, UPT, UR8, URZ, !UP0 ;  /* 0x0000003f0800728c */ /* 0x000fe4000c702670 */
[----:B------:R-:W-:Y:S02]  /*01f0*/  UISETP.GE.U32.AND UP1, UPT, UR10, 0x2, UPT ;  /* 0x000000020a00788c */ /* 0x000fe4000bf26070 */
[----:B------:R-:W-:-:S04]  /*0200*/  UISETP.EQ.AND UP0, UPT, UR6, URZ, UP0 ;  /* 0x0000003f0600728c */ /* 0x000fc80008702270 */
[----:B------:R-:W-:-:S04]  /*0210*/  USEL UR13, URZ, 0x1, !UP0 ;  /* 0x000000013f0d7887 */ /* 0x000fc8000c000000 */
[----:B------:R-:W-:Y:S01]  /*0220*/  USEL UR13, UR13, 0x2, UP1 ;  /* 0x000000020d0d7887 */ /* 0x000fe20008800000 */
[----:B0-----:R-:W-:-:S13]  /*0230*/  ISETP.NE.AND P0, PT, R3, RZ, PT ;  /* 0x000000ff0300720c */ /* 0x001fda0003f05270 */
[----:B------:R-:W-:Y:S05]  /*0240*/  @P0 BRA `(.L_x_2) ;  /* 0x0000000000700947 */ /* 0x000fea0003800000 */
[----:B------:R-:W0:Y:S01]  /*0250*/  S2UR UR9, SR_CgaCtaId ;  /* 0x00000000000979c3 */ /* 0x000e220000008800 */
[----:B------:R-:W-:Y:S01]  /*0260*/  UMOV UR4, 0x400 ;  /* 0x0000040000047882 */ /* 0x000fe20000000000 */
[----:B------:R-:W-:Y:S01]  /*0270*/  UMOV UR5, 0x1 ;  /* 0x0000000100057882 */ /* 0x000fe20000000000 */
[----:B------:R-:W-:Y:S01]  /*0280*/  UMOV UR6, 0x4 ;  /* 0x0000000400067882 */ /* 0x000fe20000000000 */
[----:B------:R-:W-:Y:S01]  /*0290*/  ELECT P0, URZ, PT ;  /* 0x00000000003f782f */ /* 0x000fe20003800000 */
[----:B------:R-:W-:-:S04]  /*02a0*/  UIADD3 UR6, -UR6, 0x100000, URZ ;  /* 0x0010000006067890 */ /* 0x000fc8000fffe13f */
[----:B------:R-:W-:Y:S02]  /*02b0*/  USHF.L.U32 UR7, UR6, 0xb, URZ ;  /* 0x0000000b06077899 */ /* 0x000fe4000800063f */
[----:B------:R-:W-:Y:S02]  /*02c0*/  USHF.L.U32 UR6, UR6, 0x1, URZ ;  /* 0x0000000106067899 */ /* 0x000fe4000800063f */
[----:B0-----:R-:W-:Y:S02]  /*02d0*/  ULEA UR9, UR9, UR4, 0x18 ;  /* 0x0000000409097291 */ /* 0x001fe4000f8ec03f */
[----:B------:R-:W-:-:S04]  /*02e0*/  UIADD3 UR4, -UR5, 0x100000, URZ ;  /* 0x0010000005047890 */ /* 0x000fc8000fffe13f */
[----:B------:R-:W-:Y:S02]  /*02f0*/  USHF.L.U32 UR5, UR4, 0xb, URZ ;  /* 0x0000000b04057899 */ /* 0x000fe4000800063f */
[----:B------:R-:W-:Y:S01]  /*0300*/  USHF.L.U32 UR4, UR4, 0x1, URZ ;  /* 0x0000000104047899 */ /* 0x000fe2000800063f */
[----:B------:R-:W0:Y:S11]  /*0310*/  FENCE.VIEW.ASYNC.S ;  /* 0x00000000000073c6 */ /* 0x000e360000000000 */
[----:B0-----:R0:W1:Y:S01]  /*0320*/  SYNCS.EXCH.64 URZ, [UR9], UR4 ;  /* 0x00000004093f75b2 */ /* 0x0010620008000100 */
[----:B------:R0:W2:Y:S01]  /*0330*/  SYNCS.EXCH.64 URZ, [UR9+0x38], UR6 ;  /* 0x00003806093f75b2 */ /* 0x0000a20008000100 */
[----:B------:R0:W3:Y:S01]  /*0340*/  SYNCS.EXCH.64 URZ, [UR9+0x8], UR4 ;  /* 0x00000804093f75b2 */ /* 0x0000e20008000100 */
[----:B------:R0:W4:Y:S01]  /*0350*/  SYNCS.EXCH.64 URZ, [UR9+0x40], UR6 ;  /* 0x00004006093f75b2 */ /* 0x0001220008000100 */
[----:B------:R0:W0:Y:S01]  /*0360*/  SYNCS.EXCH.64 URZ, [UR9+0x10], UR4 ;  /* 0x00001004093f75b2 */ /* 0x0000220008000100 */
        /* <DEDUP_REMOVED lines=9> */
[----:B------:R-:W-:Y:S01]  /*0400*/  NOP ;  /* 0x0000000000007918 */ /* 0x000fe20000000000 */
.L_x_2:
[----:B------:R-:W-:Y:S01]  /*0410*/  SHF.R.S32.HI R2, RZ, 0x1f, R4 ;  /* 0x0000001fff027819 */ /* 0x000fe20000011404 */
[----:B------:R-:W5:Y:S01]  /*0420*/  SHFL.IDX PT, R0, R0, RZ, 0x1f ;  /* 0x00001fff00007589 */ /* 0x000f6200000e0000 */
[----:B0-----:R-:W0:Y:S01]  /*0430*/  S2UR UR9, SR_CTAID.X ;  /* 0x00000000000979c3 */ /* 0x001e220000002500 */
[----:B------:R-:W-:Y:S02]  /*0440*/  ELECT P0, URZ, PT ;  /* 0x00000000003f782f */ /* 0x000fe40003800000 */
[----:B------:R-:W-:Y:S01]  /*0450*/  LEA.HI R2, R2, R4, RZ, 0x7 ;  /* 0x0000000402027211 */ /* 0x000fe200078f38ff */
[----:B------:R-:W-:Y:S01]  /*0460*/  ULDC UR4, c[0x0][0x150] ;  /* 0x0000540000047ab9 */ /* 0x000fe20000000800 */
[----:B------:R-:W-:Y:S01]  /*0470*/  SHF.R.S32.HI R6, RZ, 0x1f, R3 ;  /* 0x0000001fff067819 */ /* 0x000fe20000011403 */
[----:B------:R-:W-:Y:S01]  /*0480*/  NOP ;  /* 0x0000000000007918 */ /* 0x000fe20000000000 */
[----:B------:R-:W-:Y:S01]  /*0490*/  LOP3.LUT R2, R2, 0xffffff80, RZ, 0xc0, !PT ;  /* 0xffffff8002027812 */ /* 0x000fe200078ec0ff */
[----:B------:R-:W-:Y:S01]  /*04a0*/  NOP ;  /* 0x0000000000007918 */ /* 0x000fe20000000000 */
[----:B------:R-:W-:Y:S01]  /*04b0*/  LEA.HI R6, R6, R3, RZ, 0x2 ;  /* 0x0000000306067211 */ /* 0x000fe200078f10ff */
[----:B------:R-:W1:Y:S02]  /*04c0*/  LDC R8, c[0x0][0x144] ;  /* 0x00005100ff087b82 */ /* 0x000e640000000800 */
[----:B------:R-:W-:Y:S01]  /*04d0*/  IMAD.IADD R4, R4, 0x1, -R2 ;  /* 0x0000000104047824 */ /* 0x000fe200078e0a02 */
[----:B------:R-:W-:Y:S01]  /*04e0*/  LOP3.LUT R6, R6, 0x3ffffffc, RZ, 0xc0, !PT ;  /* 0x3ffffffc06067812 */ /* 0x000fe200078ec0ff */
[----:B------:R-:W2:Y:S03]  /*04f0*/  S2R R2, SR_CTAID.Y ;  /* 0x0000000000027919 */ /* 0x000ea60000002600 */
[----:B------:R-:W-:Y:S01]  /*0500*/  SHF.R.S32.HI R5, RZ, 0x1f, R4 ;  /* 0x0000001fff057819 */ /* 0x000fe20000011404 */
[----:B------:R-:W-:Y:S01]  /*0510*/  IMAD.IADD R6, R3, 0x1, -R6 ;  /* 0x0000000103067824 */ /* 0x000fe200078e0a06 */
[----:B------:R-:W3:Y:S02]  /*0520*/  LDC R13, c[0x0][0x148] ;  /* 0x00005200ff0d7b82 */ /* 0x000ee40000000800 */
[----:B------:R-:W-:-:S02]  /*0530*/  LEA.HI R5, R5, R4, RZ, 0x3 ;  /* 0x0000000405057211 */ /* 0x000fc400078f18ff */
[----:B-----5:R-:W-:Y:S02]  /*0540*/  ISETP.NE.OR P0, PT, R0, RZ, !P0 ;  /* 0x000000ff0000720c */ /* 0x020fe40004705670 */
[--C-:B------:R-:W-:Y:S02]  /*0550*/  SHF.R.S32.HI R0, RZ, 0x3, R5.reuse ;  /* 0x00000003ff007819 */ /* 0x100fe40000011405 */
[----:B------:R-:W-:Y:S02]  /*0560*/  SHF.R.S32.HI R5, RZ, 0x1f, R5 ;  /* 0x0000001fff057819 */ /* 0x000fe40000011405 */
[----:B0-----:R-:W-:Y:S02]  /*0570*/  I2FP.F32.U32 R7, UR9 ;  /* 0x0000000900077c45 */ /* 0x001fe40008201000 */
[----:B------:R-:W-:-:S03]  /*0580*/  LEA.HI R5, R5, R0, RZ, 0x2 ;  /* 0x0000000005057211 */ /* 0x000fc600078f10ff */
[----:B------:R-:W-:Y:S01]  /*0590*/  FMUL R7, R7, UR4 ;  /* 0x0000000407077c20 */ /* 0x000fe20008400000 */
[----:B------:R-:W-:Y:S01]  /*05a0*/  LOP3.LUT R5, R5, 0xfffffffc, RZ, 0xc0, !PT ;  /* 0xfffffffc05057812 */ /* 0x000fe200078ec0ff */
[----:B------:R-:W-:Y:S01]  /*05b0*/  VOTEU.ALL UP0, P0 ;  /* 0x00000000003f7886 */ /* 0x000fe20000000000 */
[----:B------:R-:W-:Y:S01]  /*05c0*/  ULDC UR4, c[0x0][0x154] ;  /* 0x0000550000047ab9 */ /* 0x000fe20000000800 */
[----:B------:R-:W-:Y:S02]  /*05d0*/  VOTEU.ALL UP1, P0 ;  /* 0x00000000003f7886 */ /* 0x000fe40000020000 */
[----:B------:R-:W0:Y:S01]  /*05e0*/  F2I.U32.TRUNC.NTZ R7, R7 ;  /* 0x0000000700077305 */ /* 0x000e22000020f000 */
[----:B------:R-:W-:Y:S01]  /*05f0*/  IMAD.IADD R5, R0, 0x1, -R5 ;  /* 0x0000000100057824 */ /* 0x000fe200078e0a05 */
[----:B------:R-:W5:Y:S01]  /*0600*/  @!UP0 S2UR UR7, SR_CgaCtaId ;  /* 0x00000000000789c3 */ /* 0x000f620000008800 */
[----:B------:R-:W-:Y:S02]  /*0610*/  @!UP0 UMOV UR6, 0x400 ;  /* 0x0000040000068882 */ /* 0x000fe40000000000 */
[----:B------:R-:W-:Y:S01]  /*0620*/  IMAD R5, R6, 0x4, R5 ;  /* 0x0000000406057824 */ /* 0x000fe200078e0205 */
[----:B--2---:R-:W-:-:S04]  /*0630*/  I2FP.F32.U32 R6, R2 ;  /* 0x0000000200067245 */ /* 0x004fc80000201000 */
[----:B------:R-:W-:Y:S01]  /*0640*/  LEA.HI R0, R5, R5, RZ, 0x1 ;  /* 0x0000000505007211 */ /* 0x000fe200078f08ff */
[----:B------:R-:W-:Y:S01]  /*0650*/  FMUL R6, R6, UR4 ;  /* 0x0000000406067c20 */ /* 0x000fe20008400000 */
[----:B------:R-:W-:Y:S02]  /*0660*/  UMOV UR4, 0x20 ;  /* 0x0000002000047882 */ /* 0x000fe40000000000 */
[----:B------:R-:W-:Y:S01]  /*0670*/  LOP3.LUT R0, R0, 0xfffffffe, RZ, 0xc0, !PT ;  /* 0xfffffffe00007812 */ /* 0x000fe200078ec0ff */
[----:B0-----:R-:W-:Y:S01]  /*0680*/  IMAD.MOV R11, RZ, RZ, -R7 ;  /* 0x000000ffff0b7224 */ /* 0x001fe200078e0a07 */
[----:B------:R-:W-:-:S04]  /*0690*/  @!UP0 UIADD3 UR4, -UR4, 0x100000, URZ ;  /* 0x0010000004048890 */ /* 0x000fc8000fffe13f */
[----:B------:R-:W-:Y:S02]  /*06a0*/  @!UP0 USHF.L.U32 UR5, UR4, 0xb, URZ ;  /* 0x0000000b04058899 */ /* 0x000fe4000800063f */
[----:B------:R-:W-:Y:S01]  /*06b0*/  @!UP0 USHF.L.U32 UR4, UR4, 0x1, URZ ;  /* 0x0000000104048899 */ /* 0x000fe2000800063f */
[----:B------:R-:W0:Y:S01]  /*06c0*/  F2I.U32.TRUNC.NTZ R6, R6 ;  /* 0x0000000600067305 */ /* 0x000e22000020f000 */
[----:B------:R-:W2:Y:S01]  /*06d0*/  LDC R7, c[0x0][0x140] ;  /* 0x00005000ff077b82 */ /* 0x000ea20000000800 */
[----:B-1----:R-:W-:Y:S02]  /*06e0*/  IMAD R11, R8, R11, UR9 ;  /* 0x00000009080b7e24 */ /* 0x002fe4000f8e020b */
[----:B------:R-:W-:-:S05]  /*06f0*/  IMAD.IADD R0, R5, 0x1, -R0 ;  /* 0x0000000105007824 */ /* 0x000fca00078e0a00 */
[----:B------:R-:W-:Y:S01]  /*0700*/  ISETP.NE.AND P2, PT, R0, R11, PT ;  /* 0x0000000b0000720c */ /* 0x000fe20003f45270 */
[C---:B------:R-:W-:Y:S01]  /*0710*/  IMAD.SHL.U32 R0, R5.reuse, 0x4, RZ ;  /* 0x0000000405007824 */ /* 0x040fe200078e00ff */
[----:B-----5:R-:W-:Y:S01]  /*0720*/  @!UP0 ULEA UR6, UR7, UR6, 0x18 ;  /* 0x0000000607068291 */ /* 0x020fe2000f8ec03f */
[----:B------:R-:W-:Y:S01]  /*0730*/  VOTEU.ALL UP0, P0 ;  /* 0x00000000003f7886 */ /* 0x000fe20000000000 */
[----:B------:R-:W-:Y:S01]  /*0740*/  LOP3.LUT P0, RZ, R4, 0x7, RZ, 0xc0, !PT ;  /* 0x0000000704ff7812 */ /* 0x000fe2000780c0ff */
[----:B0-----:R-:W-:Y:S01]  /*0750*/  IMAD.MOV R12, RZ, RZ, -R6 ;  /* 0x000000ffff0c7224 */ /* 0x001fe200078e0a06 */
[----:B------:R-:W-:-:S03]  /*0760*/  LOP3.LUT R9, R5, 0xc, R0, 0x78, !PT ;  /* 0x0000000c05097812 */ /* 0x000fc600078e7800 */
[----:B---3--:R-:W-:Y:S01]  /*0770*/  IMAD R5, R13, R12, R2 ;  /* 0x0000000c0d057224 */ /* 0x008fe200078e0202 */
[C---:B------:R-:W-:Y:S01]  /*0780*/  ISETP.LT.U32.AND P0, PT, R9.reuse, 0x2, !P0 ;  /* 0x000000020900780c */ /* 0x040fe20004701070 */
[----:B------:R0:W-:Y:S02]  /*0790*/  STL [R1+0x27c], R9 ;  /* 0x00027c0901007387 */ /* 0x0001e40000100800 */
[----:B------:R-:W-:Y:S02]  /*07a0*/  @P2 LEA.HI R0, R9, R9, RZ, 0x1 ;  /* 0x0000000909002211 */ /* 0x000fe400078f08ff */
[----:B------:R-:W1:Y:S02]  /*07b0*/  FENCE.VIEW.ASYNC.S ;  /* 0x00000000000073c6 */ /* 0x000e640000000000 */
[----:B-1----:R0:W1:Y:S01]  /*07c0*/  @!UP0 SYNCS.EXCH.64 URZ, [UR6+0x80], UR4 ;  /* 0x00008004063f85b2 */ /* 0x0020620008000100 */
[----:B--2---:R-:W-:Y:S02]  /*07d0*/  ISETP.EQ.U32.AND P4, PT, R7, 0x1, PT ;  /* 0x000000010700780c */ /* 0x004fe40003f82070 */
[----:B------:R-:W-:-:S04]  /*07e0*/  @P2 SHF.R.S32.HI R0, RZ, 0x1, R0 ;  /* 0x00000001ff002819 */ /* 0x000fc80000011400 */
[----:B------:R-:W-:Y:S01]  /*07f0*/  @P2 ISETP.NE.AND P3, PT, R0, R5, PT ;  /* 0x000000050000220c */ /* 0x000fe20003f65270 */
[----:B------:R-:W-:Y:S01]  /*0800*/  IMAD.MOV.U32 R0, RZ, RZ, 0x1 ;  /* 0x00000001ff007424 */ /* 0x000fe200078e00ff */
[----:B------:R-:W-:Y:S02]  /*0810*/  SEL R5, RZ, 0x1, !P0 ;  /* 0x00000001ff057807 */ /* 0x000fe40004000000 */
[----:B------:R-:W-:-:S04]  /*0820*/  @P2 SEL R0, RZ, 0x1, P3 ;  /* 0x00000001ff002807 */ /* 0x000fc80001800000 */
[----:B------:R-:W-:Y:S01]  /*0830*/  LOP3.LUT R0, R0, R5, RZ, 0xc0, !PT ;  /* 0x0000000500007212 */ /* 0x000fe200078ec0ff */
[----:B------:R0:W2:Y:S01]  /*0840*/  @!UP1 SYNCS.EXCH.64 URZ, [UR6+0x88], UR4 ;  /* 0x00008804063f95b2 */ /* 0x0000a20008000100 */
[----:B------:R-:W-:-:S03]  /*0850*/  NOP ;  /* 0x0000000000007918 */ /* 0x000fc60000000000 */
[----:B------:R0:W-:Y:S01]  /*0860*/  STL [R1+0x278], R0 ;  /* 0x0002780001007387 */ /* 0x0001e20000100800 */
[----:B-1----:R-:W-:Y:S05]  /*0870*/  @!P4 BRA `(.L_x_3) ;  /* 0x000000000008c947 */ /* 0x002fea0003800000 */
[----:B--2-4-:R-:W-:Y:S01]  /*0880*/  UCGABAR_ARV ;  /* 0x00000000000079c7 */ /* 0x014fe20008000000 */
[----:B------:R-:W-:Y:S05]  /*0890*/  BRA `(.L_x_4) ;  /* 0x0000000000047947 */ /* 0x000fea0003800000 */
.L_x_3:
[----:B--2-4-:R-:W-:Y:S01]  /*08a0*/  NOP ;  /* 0x0000000000007918 */ /* 0x014fe20000000000 */
.L_x_4:
[----:B0-----:R-:W0:Y:S01]  /*08b0*/  LDC R0, c[0x0][0x65c] ;  /* 0x00019700ff007b82 */ /* 0x001e220000000800 */
[----:B------:R-:W-:Y:S02]  /*08c0*/  IMAD.U32 R4, RZ, RZ, UR9 ;  /* 0x00000009ff047e24 */ /* 0x000fe4000f8e00ff */
[----:B------:R-:W-:Y:S01]  /*08d0*/  IMAD.MOV.U32 R5, RZ, RZ, RZ ;  /* 0x000000ffff057224 */ /* 0x000fe200078e00ff */
[----:B0-----:R-:W-:-:S13]  /*08e0*/  ISETP.NE.AND P3, PT, R0, 0x1, PT ;  /* 0x000000010000780c */ /* 0x001fda0003f65270 */
[----:B------:R-:W0:Y:S01]  /*08f0*/  @P3 LDC R7, c[0x0][0x10] ;  /* 0x00000400ff073b82 */ /* 0x000e220000000800 */
[----:B------:R-:W-:Y:S02]  /*0900*/  @P3 IMAD.MOV.U32 R3, RZ, RZ, RZ ;  /* 0x000000ffff033224 */ /* 0x000fe400078e00ff */
[----:B------:R-:W-:-:S05]  /*0910*/  @P3 IMAD.MOV.U32 R15, RZ, RZ, RZ ;  /* 0x000000ffff0f3224 */ /* 0x000fca00078e00ff */
[----:B------:R-:W1:Y:S01]  /*0920*/  @!P3 LDC R9, c[0x0][0xc] ;  /* 0x00000300ff09bb82 */ /* 0x000e620000000800 */
[----:B0-----:R-:W-:-:S04]  /*0930*/  @P3 IMAD.WIDE.U32 R6, R7, UR9, R2 ;  /* 0x0000000907063c25 */ /* 0x001fc8000f8e0002 */
[----:B------:R-:W-:Y:S02]  /*0940*/  @P3 IMAD.MOV.U32 R8, RZ, RZ, R6 ;  /* 0x000000ffff083224 */ /* 0x000fe400078e0006 */
[----:B------:R-:W-:Y:S02]  /*0950*/  @P3 IMAD.IADD R16, R7, 0x1, R15 ;  /* 0x0000000107103824 */ /* 0x000fe400078e020f */
[----:B-1----:R-:W-:-:S04]  /*0960*/  @!P3 IMAD.WIDE.U32 R4, R2, R9, R4 ;  /* 0x000000090204b225 */ /* 0x002fc800078e0004 */
[----:B------:R-:W-:Y:S02]  /*0970*/  @!P3 IMAD.MOV.U32 R8, RZ, RZ, R4 ;  /* 0x000000ffff08b224 */ /* 0x000fe400078e0004 */
[----:B------:R-:W-:-:S03]  /*0980*/  @!P3 IMAD.MOV.U32 R16, RZ, RZ, R5 ;  /* 0x000000ffff10b224 */ /* 0x000fc600078e0005 */
[----:B------:R0:W-:Y:S04]  /*0990*/  STL [R1+0x284], R8 ;  /* 0x0002840801007387 */ /* 0x0001e80000100800 */
[----:B------:R0:W-:Y:S01]  /*09a0*/  STL [R1+0x280], R16 ;  /* 0x0002801001007387 */ /* 0x0001e20000100800 */
[----:B------:R-:W-:Y:S05]  /*09b0*/  @!P4 BRA `(.L_x_5) ;  /* 0x00000000000cc947 */ /* 0x000fea0003800000 */
[----:B------:R-:W-:Y:S01]  /*09c0*/  UCGABAR_WAIT ;  /* 0x0000000000007dc7 */ /* 0x000fe20008000000 */
[----:B------:R-:W-:Y:S01]  /*09d0*/  CCTL.IVALL ;  /* 0x00000000ff00798f */ /* 0x000fe20002000000 */
[----:B------:R-:W-:Y:S05]  /*09e0*/  BRA `(.L_x_6) ;  /* 0x0000000000047947 */ /* 0x000fea0003800000 */
.L_x_5:
[----:B------:R-:W-:Y:S06]  /*09f0*/  BAR.SYNC.DEFER_BLOCKING 0x0 ;  /* 0x0000000000007b1d */ /* 0x000fec0000010000 */
.L_x_6:
[----:B------:R-:W-:Y:S05]  /*0a00*/  @!P1 BRA `(.L_x_7) ;  /* 0x00000184007c9947 */ /* 0x000fea0003800000 */
[----:B------:R-:W-:-:S06]  /*0a10*/  UISETP.GT.U32.AND UP0, UPT, UR10, 0x1, UPT ;  /* 0x000000010a00788c */ /* 0x000fcc000bf04070 */
[----:B------:R-:W-:-:S13]  /*0a20*/  PLOP3.LUT P0, PT, PT, PT, UP0, 0x80, 0x0 ;  /* 0x000000000000781c */ /* 0x000fda0003f0f008 */
[----:B------:R-:W-:Y:S05]  /*0a30*/  @P0 EXIT ;  /* 0x000000000000094d */ /* 0x000fea0003800000 */
[----:B------:R-:W-:Y:S01]  /*0a40*/  IMAD.MOV.U32 R5, RZ, RZ, -0x1 ;  /* 0xffffffffff057424 */ /* 0x000fe200078e00ff */
[----:B------:R-:W-:Y:S01]  /*0a50*/  ULDC.64 UR4, c[0x0][0x650] ;  /* 0x0001940000047ab9 */ /* 0x000fe20000000a00 */
[----:B------:R-:W-:Y:S01]  /*0a60*/  IMAD.MOV.U32 R4, RZ, RZ, -0x1 ;  /* 0xffffffffff047424 */ /* 0x000fe200078e00ff */
[----:B------:R-:W-:Y:S01]  /*0a70*/  ISETP.GE.U32.AND P0, PT, R8, UR4, PT ;  /* 0x0000000408007c0c */ /* 0x000fe2000bf06070 */
[----:B------:R-:W-:Y:S01]  /*0a80*/  UMOV UR10, 0xffffffff ;  /* 0xffffffff000a7882 */ /* 0x000fe20000000000 */
[----:B------:R1:W-:Y:S01]  /*0a90*/  STL [R1+0x28c], R5 ;  /* 0x00028c0501007387 */ /* 0x0003e20000100800 */
[----:B------:R-:W-:Y:S02]  /*0aa0*/  PRMT R0, RZ, 0x7610, R0 ;  /* 0x00007610ff007816 */ /* 0x000fe40000000000 */
[----:B------:R-:W-:Y:S01]  /*0ab0*/  ISETP.GE.U32.AND.EX P0, PT, R16, UR5, PT, P0 ;  /* 0x0000000510007c0c */ /* 0x000fe2000bf06100 */
[----:B------:R1:W-:-:S12]  /*0ac0*/  STL [R1+0x288], R4 ;  /* 0x0002880401007387 */ /* 0x0003d80000100800 */
[----:B-1----:R-:W-:Y:S05]  /*0ad0*/  @P0 BRA `(.L_x_8) ;  /* 0x00000004003c0947 */ /* 0x002fea0003800000 */
[----:B------:R-:W-:Y:S01]  /*0ae0*/  ULDC.64 UR14, c[0x0][0x628] ;  /* 0x00018a00000e7ab9 */ /* 0x000fe20000000a00 */
[----:B------:R-:W1:Y:S01]  /*0af0*/  LDC.64 R6, c[0x0][0x620] ;  /* 0x00018800ff067b82 */ /* 0x000e620000000a00 */
[----:B------:R-:W-:Y:S01]  /*0b00*/  ISETP.NE.U32.AND P0, PT, RZ, UR14, PT ;  /* 0x0000000eff007c0c */ /* 0x000fe2000bf05070 */
[----:B------:R-:W-:Y:S01]  /*0b10*/  ULDC UR11, c[0x0][0x630] ;  /* 0x00018c00000b7ab9 */ /* 0x000fe20000000800 */
[----:B------:R-:W-:Y:S02]  /*0b20*/  R2UR UR4, R8 ;  /* 0x00000000080472ca */ /* 0x000fe400000e0000 */
[----:B------:R-:W-:Y:S02]  /*0b30*/  ISETP.NE.AND.EX P0, PT, RZ, UR15, PT, P0 ;  /* 0x0000000fff007c0c */ /* 0x000fe4000bf05300 */
[----:B------:R-:W-:-:S11]  /*0b40*/  R2UR UR5, R16 ;  /* 0x00000000100572ca */ /* 0x000fd600000e0000 */
[----:B------:R-:W-:Y:S05]  /*0b50*/  @!P0 BRA `(.L_x_9) ;  /* 0x0000000000308947 */ /* 0x000fea0003800000 */
[----:B------:R-:W-:Y:S01]  /*0b60*/  R2UR UR4, R8 ;  /* 0x00000000080472ca */ /* 0x000fe200000e0000 */
[----:B------:R-:W-:Y:S01]  /*0b70*/  ULDC UR8, c[0x0][0x634] ;  /* 0x00018d0000087ab9 */ /* 0x000fe20000000800 */
[----:B------:R-:W-:-:S11]  /*0b80*/  R2UR UR10, R16 ;  /* 0x00000000100a72ca */ /* 0x000fd600000e0000 */
[----:B------:R-:W-:-:S04]  /*0b90*/  UIADD3 UR8, UP0, UR4, UR8, URZ ;  /* 0x0000000804087290 */ /* 0x000fc8000ff1e03f */
[----:B------:R-:W-:-:S04]  /*0ba0*/  UIADD3.X UR10, URZ, UR10, URZ, UP0, !UPT ;  /* 0x0000000a3f0a7290 */ /* 0x000fc800087fe43f */
[----:B------:R-:W-:-:S04]  /*0bb0*/  UIMAD.WIDE.U32 UR4, UR10, UR14, URZ ;  /* 0x0000000e0a0472a5 */ /* 0x000fc8000f8e003f */
[----:B------:R-:W-:Y:S02]  /*0bc0*/  UIMAD.WIDE.U32 UR6, UP0, UR8, UR15, UR4 ;  /* 0x0000000f080672a5 */ /* 0x000fe4000f800004 */
[----:B------:R-:W-:Y:S02]  /*0bd0*/  UIMAD.WIDE.U32 UR4, UR8, UR14, URZ ;  /* 0x0000000e080472a5 */ /* 0x000fe4000f8e003f */
[----:B------:R-:W-:Y:S02]  /*0be0*/  UIADD3.X UR9, URZ, URZ, URZ, UP0, !UPT ;  /* 0x0000003f3f097290 */ /* 0x000fe400087fe43f */
[----:B------:R-:W-:Y:S01]  /*0bf0*/  UIADD3 URZ, UP0, UR5, UR6, URZ ;  /* 0x00000006053f7290 */ /* 0x000fe2000ff1e03f */
[----:B------:R-:W-:-:S03]  /*0c00*/  UMOV UR8, UR7 ;  /* 0x0000000700087c82 */ /* 0x000fc60008000000 */
[----:B------:R-:W-:-:S12]  /*0c10*/  UIMAD.WIDE.U32.X UR4, UR10, UR15, UR8, UP0 ;  /* 0x0000000f0a0472a5 */ /* 0x000fd800080e0408 */
.L_x_9:
[----:B------:R-:W-:Y:S01]  /*0c20*/  USHF.R.U64 UR10, UR4, UR11, UR5 ;  /* 0x0000000b040a7299 */ /* 0x000fe20008001205 */
[----:B------:R-:W2:Y:S01]  /*0c30*/  LDC.64 R20, c[0x0][0x640] ;  /* 0x00019000ff147b82 */ /* 0x000ea20000000a00 */
[----:B------:R-:W-:Y:S01]  /*0c40*/  USHF.R.U32.HI UR4, URZ, UR11, UR5 ;  /* 0x0000000b3f047299 */ /* 0x000fe20008011605 */
[----:B------:R-:W-:Y:S02]  /*0c50*/  IMAD.MOV.U32 R4, RZ, RZ, R8 ;  /* 0x000000ffff047224 */ /* 0x000fe400078e0008 */
[----:B------:R-:W-:Y:S01]  /*0c60*/  IMAD R12, R13, R12, R2 ;  /* 0x0000000c0d0c7224 */ /* 0x000fe200078e0202 */
[----:B------:R-:W-:Y:S01]  /*0c70*/  IADD3 R3, P0, RZ, -UR10, RZ ;  /* 0x8000000aff037c10 */ /* 0x000fe2000ff1e0ff */
[----:B------:R-:W-:Y:S02]  /*0c80*/  IMAD.MOV.U32 R13, RZ, RZ, 0x1 ;  /* 0x00000001ff0d7424 */ /* 0x000fe400078e00ff */
[----:B------:R-:W3:Y:S02]  /*0c90*/  LDC R10, c[0x0][0x618] ;  /* 0x00018600ff0a7b82 */ /* 0x000ee40000000800 */
[----:B------:R-:W-:-:S04]  /*0ca0*/  IMAD.X R5, RZ, RZ, ~UR4, P0 ;  /* 0x80000004ff057e24 */ /* 0x000fc800080e06ff */
[-C--:B-1----:R-:W-:Y:S02]  /*0cb0*/  IMAD R0, R5, R6.reuse, RZ ;  /* 0x0000000605007224 */ /* 0x082fe400078e02ff */
[----:B------:R-:W1:Y:S01]  /*0cc0*/  LDC R14, c[0x0][0x608] ;  /* 0x00018200ff0e7b82 */ /* 0x000e620000000800 */
[----:B------:R-:W-:Y:S02]  /*0cd0*/  IMAD.MOV.U32 R5, RZ, RZ, R16 ;  /* 0x000000ffff057224 */ /* 0x000fe400078e0010 */
[----:B------:R-:W-:-:S05]  /*0ce0*/  IMAD.WIDE.U32 R4, R3, R6, R4 ;  /* 0x0000000603047225 */ /* 0x000fca00078e0004 */
[----:B------:R-:W4:Y:S01]  /*0cf0*/  LDC R18, c[0x0][0x658] ;  /* 0x00019600ff127b82 */ /* 0x000f220000000800 */
[----:B------:R-:W-:Y:S01]  /*0d00*/  IMAD R3, R3, R7, R0 ;  /* 0x0000000703037224 */ /* 0x000fe200078e0200 */
[----:B--2---:R-:W-:-:S03]  /*0d10*/  ISETP.NE.U32.AND P0, PT, R20, RZ, PT ;  /* 0x000000ff1400720c */ /* 0x004fc60003f05070 */
[----:B------:R-:W-:Y:S01]  /*0d20*/  IMAD.IADD R3, R5, 0x1, R3 ;  /* 0x0000000105037824 */ /* 0x000fe200078e0203 */
[----:B------:R-:W-:Y:S01]  /*0d30*/  ISETP.NE.AND.EX P0, PT, R21, RZ, PT, P0 ;  /* 0x000000ff1500720c */ /* 0x000fe20003f05300 */
[----:B------:R-:W-:Y:S01]  /*0d40*/  IMAD.MOV.U32 R5, RZ, RZ, -0x1 ;  /* 0xffffffffff057424 */ /* 0x000fe200078e00ff */
[----:B0-----:R-:W0:Y:S02]  /*0d50*/  LDC R16, c[0x0][0x600] ;  /* 0x00018000ff107b82 */ /* 0x001e240000000800 */
[-CC-:B---3--:R-:W-:Y:S02]  /*0d60*/  SHF.R.U64 R8, R4, R10.reuse, R3.reuse ;  /* 0x0000000a04087219 */ /* 0x188fe40000001203 */
[----:B------:R-:W-:-:S04]  /*0d70*/  SHF.R.U32.HI R3, RZ, R10, R3 ;  /* 0x0000000aff037219 */ /* 0x000fc80000011603 */
[----:B------:R-:W2:Y:S01]  /*0d80*/  LDC R15, c[0x0][0x648] ;  /* 0x00019200ff0f7b82 */ /* 0x000ea20000000800 */
[-CC-:B-1----:R-:W-:Y:S02]  /*0d90*/  SHF.R.U64 R23, R8, R14.reuse, R3.reuse ;  /* 0x0000000e08177219 */ /* 0x182fe40000001203 */
[----:B------:R-:W-:-:S05]  /*0da0*/  SHF.R.U32.HI R3, RZ, R14, R3 ;  /* 0x0000000eff037219 */ /* 0x000fca0000011603 */
[----:B------:R-:W1:Y:S01]  /*0db0*/  LDC R17, c[0x0][0x638] ;  /* 0x00018e00ff117b82 */ /* 0x000e620000000800 */
[-CC-:B----4-:R-:W-:Y:S02]  /*0dc0*/  SHF.R.U64 R10, R23, R18.reuse, R3.reuse ;  /* 0x00000012170a7219 */ /* 0x190fe40000001203 */
[-C--:B------:R-:W-:Y:S02]  /*0dd0*/  SHF.L.U32 R0, R5, R18.reuse, RZ ;  /* 0x0000001205007219 */ /* 0x080fe400000006ff */
[----:B------:R-:W-:Y:S01]  /*0de0*/  SHF.R.U32.HI R3, RZ, R18, R3 ;  /* 0x00000012ff037219 */ /* 0x000fe20000011603 */
[----:B------:R-:W-:Y:S01]  /*0df0*/  IMAD.MOV.U32 R2, RZ, RZ, R10 ;  /* 0x000000ffff027224 */ /* 0x000fe200078e000a */
[----:B------:R-:W-:Y:S01]  /*0e00*/  LOP3.LUT R0, RZ, R0, RZ, 0x33, !PT ;  /* 0x00000000ff007212 */ /* 0x000fe200078e33ff */
[----:B------:R-:W3:Y:S01]  /*0e10*/  LDC R19, c[0x0][0x610] ;  /* 0x00018400ff137b82 */ /* 0x000ee20000000800 */
[----:B------:R-:W-:Y:S05]  /*0e20*/  @!P0 BRA `(.L_x_10) ;  /* 0x0000000000288947 */ /* 0x000fea0003800000 */
[----:B------:R-:W4:Y:S02]  /*0e30*/  LDC R7, c[0x0][0x64c] ;  /* 0x00019300ff077b82 */ /* 0x000f240000000800 */
[----:B----4-:R-:W-:-:S05]  /*0e40*/  IADD3 R7, P0, R10, R7, RZ ;  /* 0x000000070a077210 */ /* 0x010fca0007f1e0ff */
[----:B------:R-:W-:-:S04]  /*0e50*/  IMAD.X R9, RZ, RZ, R3, P0 ;  /* 0x000000ffff097224 */ /* 0x000fc800000e0603 */
[----:B------:R-:W-:-:S04]  /*0e60*/  IMAD.WIDE.U32 R2, R9, R20, RZ ;  /* 0x0000001409027225 */ /* 0x000fc800078e00ff */
[----:B------:R-:W-:-:S04]  /*0e70*/  IMAD.WIDE.U32 R4, P0, R7, R21, R2 ;  /* 0x0000001507047225 */ /* 0x000fc80007800002 */
[----:B------:R-:W-:-:S04]  /*0e80*/  IMAD.WIDE.U32 R2, R7, R20, RZ ;  /* 0x0000001407027225 */ /* 0x000fc800078e00ff */
[----:B------:R-:W-:Y:S01]  /*0e90*/  IMAD.X R7, RZ, RZ, RZ, P0 ;  /* 0x000000ffff077224 */ /* 0x000fe200000e06ff */
[----:B------:R-:W-:Y:S01]  /*0ea0*/  IADD3 RZ, P0, R3, R4, RZ ;  /* 0x0000000403ff7210 */ /* 0x000fe20007f1e0ff */
[----:B------:R-:W-:-:S04]  /*0eb0*/  IMAD.MOV.U32 R6, RZ, RZ, R5 ;  /* 0x000000ffff067224 */ /* 0x000fc800078e0005 */
[----:B------:R-:W-:-:S08]  /*0ec0*/  IMAD.WIDE.U32.X R2, R9, R21, R6, P0 ;  /* 0x0000001509027225 */ /* 0x000fd000000e0406 */
.L_x_10:
[----:B--2---:R-:W-:Y:S01]  /*0ed0*/  SHF.R.U64 R4, R2, R15, R3 ;  /* 0x0000000f02047219 */ /* 0x004fe20000001203 */
[----:B0-----:R-:W-:Y:S01]  /*0ee0*/  VIADD R5, R16, 0xffffffff ;  /* 0xffffffff10057836 */ /* 0x001fe20000000000 */
[----:B------:R-:W-:Y:S02]  /*0ef0*/  SHF.L.U32 R2, R13, R18, RZ ;  /* 0x000000120d027219 */ /* 0x000fe400000006ff */
[----:B------:R-:W-:Y:S01]  /*0f00*/  LOP3.LUT R3, R23, R0, RZ, 0xc0, !PT ;  /* 0x0000000017037212 */ /* 0x000fe200078ec0ff */
[----:B------:R-:W-:Y:S01]  /*0f10*/  IMAD.MOV R6, RZ, RZ, -R4 ;  /* 0x000000ffff067224 */ /* 0x000fe200078e0a04 */
[----:B------:R-:W-:Y:S02]  /*0f20*/  SEL R0, R11, R12, !P3 ;  /* 0x0000000c0b007207 */ /* 0x000fe40005800000 */
[----:B------:R-:W-:Y:S01]  /*0f30*/  LOP3.LUT R5, R8, R5, RZ, 0xc0, !PT ;  /* 0x0000000508057212 */ /* 0x000fe200078ec0ff */
[----:B------:R-:W-:Y:S02]  /*0f40*/  IMAD R7, R2, R4, R3 ;  /* 0x0000000402077224 */ /* 0x000fe400078e0203 */
[----:B-1----:R-:W-:-:S02]  /*0f50*/  IMAD R3, R6, R17, R10 ;  /* 0x0000001106037224 */ /* 0x002fc400078e020a */
[----:B---3--:R-:W-:Y:S02]  /*0f60*/  IMAD R2, R7, R19, R0 ;  /* 0x0000001307027224 */ /* 0x008fe400078e0200 */
[----:B------:R-:W-:Y:S02]  /*0f70*/  IMAD R3, R3, R16, R5 ;  /* 0x0000001003037224 */ /* 0x000fe400078e0205 */
[----:B------:R-:W-:-:S03]  /*0f80*/  IMAD.MOV.U32 R0, RZ, RZ, 0x1 ;  /* 0x00000001ff007424 */ /* 0x000fc600078e00ff */
[----:B------:R-:W-:Y:S02]  /*0f90*/  SEL R4, R3, R2, !P3 ;  /* 0x0000000203047207 */ /* 0x000fe40005800000 */
[----:B------:R-:W-:-:S03]  /*0fa0*/  SEL R2, R2, R3, !P3 ;  /* 0x0000000302027207 */ /* 0x000fc60005800000 */
[----:B------:R1:W-:Y:S04]  /*0fb0*/  STL [R1+0x288], R4 ;  /* 0x0002880401007387 */ /* 0x0003e80000100800 */
[----:B------:R1:W-:Y:S02]  /*0fc0*/  STL [R1+0x28c], R2 ;  /* 0x00028c0201007387 */ /* 0x0003e40000100800 */
.L_x_8:
[----:B------:R-:W-:-:S08]  /*0fd0*/  NOP ;  /* 0x0000000000007918 */ /* 0x000fd00000000000 */
[----:B------:R-:W2:Y:S02]  /*0fe0*/  USETMAXREG.TRY_ALLOC.CTAPOOL UP0, 0xe8 ;  /* 0x000000e8000079c8 */ /* 0x000ea40008000600 */
[----:B--2---:R-:W-:-:S13]  /*0ff0*/  PLOP3.LUT P0, PT, PT, PT, UP0, 0x80, 0x0 ;  /* 0x000000000000781c */ /* 0x004fda0003f0f008 */
[----:B------:R-:W-:Y:S05]  /*1000*/  @!P0 BRA `(.L_x_8) ;  /* 0xfffffffc00f08947 */ /* 0x000fea000383ffff */
[----:B------:R-:W-:Y:S01]  /*1010*/  ULDC.64 UR4, c[0x0][0x598] ;  /* 0x0001660000047ab9 */ /* 0x000fe20000000a00 */
[----:B------:R-:W-:Y:S01]  /*1020*/  ULDC.64 UR14, c[0x0][0x208] ;  /* 0x00008200000e7ab9 */ /* 0x000fe20000000a00 */
[----:B------:R-:W-:-:S04]  /*1030*/  ISETP.NE.U32.AND P0, PT, RZ, UR4, PT ;  /* 0x00000004ff007c0c */ /* 0x000fc8000bf05070 */
[----:B------:R-:W-:-:S13]  /*1040*/  ISETP.NE.AND.EX P0, PT, RZ, UR5, PT, P0 ;  /* 0x00000005ff007c0c */ /* 0x000fda000bf05300 */
[----:B------:R-:W-:Y:S05]  /*1050*/  @!P0 BRA `(.L_x_11) ;  /* 0x0000000000208947 */ /* 0x000fea0003800000 */
[----:B-1----:R-:W1:Y:S02]  /*1060*/  LDC.64 R2, c[0x0][0x598] ;  /* 0x00016600ff027b82 */ /* 0x002e640000000a00 */
[----:B-1----:R-:W2:Y:S02]  /*1070*/  LDG.E.64 R2, desc[UR14][R2.64] ;  /* 0x0000000e02027981 */ /* 0x002ea4000c1e1b00 */
[----:B--2---:R-:W-:-:S04]  /*1080*/  ISETP.NE.U32.AND P0, PT, R2, RZ, PT ;  /* 0x000000ff0200720c */ /* 0x004fc80003f05070 */
[----:B------:R-:W-:-:S13]  /*1090*/  ISETP.NE.AND.EX P0, PT, R3, RZ, PT, P0 ;  /* 0x000000ff0300720c */ /* 0x000fda0003f05300 */
[----:B------:R-:W-:Y:S05]  /*10a0*/  @!P0 BRA `(.L_x_11) ;  /* 0x00000000000c8947 */ /* 0x000fea0003800000 */
[----:B------:R-:W2:Y:S02]  /*10b0*/  LD.E R2, desc[UR14][R2.64] ;  /* 0x0000000e02027980 */ /* 0x000ea4000c101900 */
[----:B--2---:R-:W-:Y:S01]  /*10c0*/  R2UR UR20, R2 ;  /* 0x00000000021472ca */ /* 0x004fe200000e0000 */
[----:B------:R-:W-:-:S14]  /*10d0*/  BRA `(.L_x_12) ;  /* 0x0000000000247947 */ /* 0x000fdc0003800000 */
.L_x_11:
[----:B------:R-:W-:Y:S02]  /*10e0*/  ULDC.64 UR4, c[0x0][0x588] ;  /* 0x0001620000047ab9 */ /* 0x000fe40000000a00 */
[----:B------:R-:W-:-:S04]  /*10f0*/  ISETP.NE.U32.AND P0, PT, RZ, UR4, PT ;  /* 0x00000004ff007c0c */ /* 0x000fc8000bf05070 */
[----:B------:R-:W-:-:S13]  /*1100*/  ISETP.NE.AND.EX P0, PT, RZ, UR5, PT, P0 ;  /* 0x00000005ff007c0c */ /* 0x000fda000bf05300 */
[----:B------:R-:W-:Y:S05]  /*1110*/  @!P0 BRA `(.L_x_13) ;  /* 0x0000000000108947 */ /* 0x000fea0003800000 */
[----:B-1----:R-:W1:Y:S02]  /*1120*/  LDC.64 R2, c[0x0][0x588] ;  /* 0x00016200ff027b82 */ /* 0x002e640000000a00 */
[----:B-1----:R-:W2:Y:S02]  /*1130*/  LDG.E R2, desc[UR14][R2.64] ;  /* 0x0000000e02027981 */ /* 0x002ea4000c1e1900 */
[----:B--2---:R-:W-:Y:S01]  /*1140*/  R2UR UR20, R2 ;  /* 0x00000000021472ca */ /* 0x004fe200000e0000 */
[----:B------:R-:W-:-:S14]  /*1150*/  BRA `(.L_x_12) ;  /* 0x0000000000047947 */ /* 0x000fdc0003800000 */
.L_x_13:
[----:B------:R-:W-:-:S05]  /*1160*/  ULDC UR20, c[0x0][0x580] ;  /* 0x0001600000147ab9 */ /* 0x000fca0000000800 */
.L_x_12:
[----:B------:R-:W-:Y:S02]  /*1170*/  ULDC.64 UR4, c[0x0][0x5a0] ;  /* 0x0001680000047ab9 */ /* 0x000fe40000000a00 */
        /* <DEDUP_REMOVED lines=11> */
.L_x_14:
        /* <DEDUP_REMOVED lines=8> */
.L_x_16:
[----:B------:R-:W-:-:S05]  /*12b0*/  ULDC UR21, c[0x0][0x584] ;  /* 0x0001610000157ab9 */ /* 0x000fca0000000800 */
.L_x_15:
[----:B------:R-:W-:-:S13]  /*12c0*/  LOP3.LUT P0, RZ, R0, 0xff, RZ, 0xc0, !PT ;  /* 0x000000ff00ff7812 */ /* 0x000fda000780c0ff */
[----:B------:R-:W-:Y:S05]  /*12d0*/  @!P0 EXIT ;  /* 0x000000000000894d */ /* 0x000fea0003800000 */
[----:B------:R-:W-:Y:S01]  /*12e0*/  ULDC UR4, c[0x0][0x28c] ;  /* 0x0000a30000047ab9 */ /* 0x000fe20000000800 */
[----:B------:R-:W-:Y:S02]  /*12f0*/  ULOP3.LUT UR22, UR13, 0x1, URZ, 0xfc, !UPT ;  /* 0x000000010d167892 */ /* 0x000fe4000f8efc3f */
[----:B------:R-:W-:-:S04]  /*1300*/  UIADD3 UR4, UR4, 0x3f, URZ ;  /* 0x0000003f04047890 */ /* 0x000fc8000fffe03f */
[----:B------:R-:W-:-:S04]  /*1310*/  USHF.R.S32.HI UR5, URZ, 0x1f, UR4 ;  /* 0x0000001f3f057899 */ /* 0x000fc80008011404 */
[----:B------:R-:W-:-:S03]  /*1320*/  ULEA.HI UR5, UR5, UR4, URZ, 0x6 ;  /* 0x0000000405057291 */ /* 0x000fc6000f8f303f */
[----:B------:R-:W-:Y:S01]  /*1330*/  UMOV UR4, URZ ;  /* 0x0000003f00047c82 */ /* 0x000fe20008000000 */
[----:B------:R-:W-:-:S03]  /*1340*/  USHF.R.S32.HI UR9, URZ, 0x6, UR5 ;  /* 0x000000063f097899 */ /* 0x000fc60008011405 */
[----:B------:R-:W-:-:S09]  /*1350*/  UMOV UR5, URZ ;  /* 0x0000003f00057c82 */ /* 0x000fd20008000000 */
.L_x_427:
[----:B------:R-:W-:Y:S01]  /*1360*/  STL [R1+0x274], RZ ;  /* 0x000274ff01007387 */ /* 0x000fe20000100800 */
[----:B--2---:R-:W2:Y:S01]  /*1370*/  S2UR UR18, SR_CgaCtaId ;  /* 0x00000000001279c3 */ /* 0x004ea20000008800 */
[----:B------:R-:W-:Y:S01]  /*1380*/  UMOV UR17, 0x400 ;  /* 0x0000040000117882 */ /* 0x000fe20000000000 */
[----:B------:R-:W-:Y:S01]  /*1390*/  UMOV UR6, URZ ;  /* 0x0000003f00067c82 */ /* 0x000fe20008000000 */
[----:B------:R-:W-:Y:S01]  /*13a0*/  STL [R1+0x270], RZ ;  /* 0x000270ff01007387 */ /* 0x000fe20000100800 */
[----:B------:R-:W-:Y:S01]  /*13b0*/  UMOV UR7, URZ ;  /* 0x0000003f00077c82 */ /* 0x000fe20008000000 */
[----:B------:R-:W-:Y:S01]  /*13c0*/  UMOV UR8, URZ ;  /* 0x0000003f00087c82 */ /* 0x000fe20008000000 */
[----:B------:R-:W-:Y:S01]  /*13d0*/  UMOV UR23, UR5 ;  /* 0x0000000500177c82 */ /* 0x000fe20008000000 */
[----:B------:R-:W-:Y:S01]  /*13e0*/  STL [R1+0x26c], RZ ;  /* 0x00026cff01007387 */ /* 0x000fe20000100800 */
[----:B-1----:R-:W1:Y:S01]  /*13f0*/  LDC R2, c[0x0][0x28c] ;  /* 0x0000a300ff027b82 */ /* 0x002e620000000800 */
[----:B------:R-:W-:-:S02]  /*1400*/  CS2R R4, SRZ ;  /* 0x0000000000047805 */ /* 0x000fc4000001ff00 */
[----:B------:R-:W-:Y:S01]  /*1410*/  CS2R R6, SRZ ;  /* 0x0000000000067805 */ /* 0x000fe2000001ff00 */
[----:B------:R-:W-:Y:S01]  /*1420*/  STL [R1+0x268], RZ ;  /* 0x000268ff01007387 */ /* 0x000fe20000100800 */
[----:B0-----:R-:W-:Y:S02]  /*1430*/  CS2R R8, SRZ ;  /* 0x0000000000087805 */ /* 0x001fe4000001ff00 */
[----:B------:R-:W-:Y:S02]  /*1440*/  CS2R R10, SRZ ;  /* 0x00000000000a7805 */ /* 0x000fe4000001ff00 */
[----:B------:R-:W-:Y:S01]  /*1450*/  CS2R R12, SRZ ;  /* 0x00000000000c7805 */ /* 0x000fe2000001ff00 */
[----:B------:R-:W-:Y:S01]  /*1460*/  STL [R1+0x264], RZ ;  /* 0x000264ff01007387 */ /* 0x000fe20000100800 */
[----:B------:R-:W-:Y:S02]  /*1470*/  CS2R R14, SRZ ;  /* 0x00000000000e7805 */ /* 0x000fe4000001ff00 */
[----:B------:R-:W-:-:S02]  /*1480*/  CS2R R16, SRZ ;  /* 0x0000000000107805 */ /* 0x000fc4000001ff00 */
[----:B------:R-:W-:Y:S01]  /*1490*/  CS2R R18, SRZ ;  /* 0x0000000000127805 */ /* 0x000fe2000001ff00 */
[----:B------:R-:W-:Y:S01]  /*14a0*/  STL [R1+0x260], RZ ;  /* 0x000260ff01007387 */ /* 0x000fe20000100800 */
[----:B------:R-:W-:Y:S02]  /*14b0*/  CS2R R20, SRZ ;  /* 0x0000000000147805 */ /* 0x000fe4000001ff00 */
[----:B------:R-:W-:Y:S02]  /*14c0*/  CS2R R22, SRZ ;  /* 0x0000000000167805 */ /* 0x000fe4000001ff00 */
[----:B------:R-:W-:Y:S01]  /*14d0*/  CS2R R216, SRZ ;  /* 0x0000000000d87805 */ /* 0x000fe2000001ff00 */
[----:B------:R-:W-:Y:S01]  /*14e0*/  STL [R1+0x25c], RZ ;  /* 0x00025cff01007387 */ /* 0x000fe20000100800 */
[----:B------:R-:W-:Y:S02]  /*14f0*/  CS2R R218, SRZ ;  /* 0x0000000000da7805 */ /* 0x000fe4000001ff00 */
[----:B------:R-:W-:-:S02]  /*1500*/  CS2R R220, SRZ ;  /* 0x0000000000dc7805 */ /* 0x000fc4000001ff00 */
[----:B------:R-:W-:Y:S01]  /*1510*/  CS2R R222, SRZ ;  /* 0x0000000000de7805 */ /* 0x000fe2000001ff00 */
[----:B------:R-:W-:Y:S01]  /*1520*/  STL [R1+0x258], RZ ;  /* 0x000258ff01007387 */ /* 0x000fe20000100800 */
[----:B------:R-:W-:Y:S01]  /*1530*/  CS2R R224, SRZ ;  /* 0x0000000000e07805 */ /* 0x000fe2000001ff00 */
[----:B------:R-:W-:Y:S01]  /*1540*/  IMAD.MOV.U32 R226, RZ, RZ, RZ ;  /* 0x000000ffffe27224 */ /* 0x000fe200078e00ff */
[----:B------:R-:W-:Y:S01]  /*1550*/  CS2R R120, SRZ ;  /* 0x0000000000787805 */ /* 0x000fe2000001ff00 */
[----:B------:R-:W-:Y:S01]  /*1560*/  STL [R1+0x254], RZ ;  /* 0x000254ff01007387 */ /* 0x000fe20000100800 */
[----:B-1----:R-:W-:Y:S02]  /*1570*/  ISETP.GE.AND P0, PT, R2, 0x1, PT ;  /* 0x000000010200780c */ /* 0x002fe40003f06270 */
[----:B------:R-:W-:Y:S01]  /*1580*/  CS2R R2, SRZ ;  /* 0x0000000000027805 */ /* 0x000fe2000001ff00 */
[----:B------:R-:W-:Y:S01]  /*1590*/  IMAD.U32 R227, RZ, RZ, UR4 ;  /* 0x00000004ffe37e24 */ /* 0x000fe2000f8e00ff */
[----:B------:R-:W-:Y:S01]  /*15a0*/  STL [R1+0x250], RZ ;  /* 0x000250ff01007387 */ /* 0x000fe20000100800 */
[----:B------:R-:W-:-:S02]  /*15b0*/  CS2R R122, SRZ ;  /* 0x00000000007a7805 */ /* 0x000fc4000001ff00 */
[----:B------:R-:W-:Y:S02]  /*15c0*/  CS2R R124, SRZ ;  /* 0x00000000007c7805 */ /* 0x000fe4000001ff00 */
[----:B------:R-:W-:Y:S01]  /*15d0*/  CS2R R126, SRZ ;  /* 0x00000000007e7805 */ /* 0x000fe2000001ff00 */
[----:B------:R-:W-:Y:S01]  /*15e0*/  STL [R1+0x24c], RZ ;  /* 0x00024cff01007387 */ /* 0x000fe20000100800 */
[----:B------:R-:W-:Y:S02]  /*15f0*/  CS2R R128, SRZ ;  /* 0x0000000000807805 */ /* 0x000fe4000001ff00 */
[----:B------:R-:W-:Y:S02]  /*1600*/  CS2R R130, SRZ ;  /* 0x0000000000827805 */ /* 0x000fe4000001ff00 */
[----:B------:R-:W-:Y:S01]  /*1610*/  CS2R R132, SRZ ;  /* 0x0000000000847805 */ /* 0x000fe2000001ff00 */
        /* <DEDUP_REMOVED lines=59> */
[----:B---34-:R-:W-:Y:S01]  /*19d0*/  CS2R R30, SRZ ;  /* 0x00000000001e7805 */ /* 0x018fe2000001ff00 */
        /* <DEDUP_REMOVED lines=58> */
[----:B------:R-:W-:Y:S01]  /*1d80*/  CS2R R118, SRZ ;  /* 0x0000000000767805 */ /* 0x000fe2000001ff00 */
[----:B------:R-:W-:Y:S04]  /*1d90*/  STL [R1+0x1d0], RZ ;  /* 0x0001d0ff01007387 */ /* 0x000fe80000100800 */
        /* <DEDUP_REMOVED lines=28> */
[----:B------:R-:W-:Y:S01]  /*1f60*/  STL [R1+0x15c], RZ ;  /* 0x00015cff01007387 */ /* 0x000fe20000100800 */
[----:B------:R-:W0:Y:S03]  /*1f70*/  S2R R0, SR_TID.X ;  /* 0x0000000000007919 */ /* 0x000e260000002100 */
        /* <DEDUP_REMOVED lines=8> */
[----:B0-----:R-:W-:-:S03]  /*2000*/  LOP3.LUT R0, R0, 0x80, RZ, 0xc0, !PT ;  /* 0x0000008000007812 */ /* 0x001fc600078ec0ff */
[----:B------:R-:W-:Y:S01]  /*2010*/  STL [R1+0x138], RZ ;  /* 0x000138ff01007387 */ /* 0x000fe20000100800 */
[----:B------:R-:W-:-:S03]  /*2020*/  SHF.R.U32.HI R0, RZ, 0x7, R0 ;  /* 0x00000007ff007819 */ /* 0x000fc60000011600 */
        /* <DEDUP_REMOVED lines=33> */
[----:B------:R-:W0:Y:S04]  /*2240*/  SHFL.IDX PT, R0, R0, RZ, 0x1f ;  /* 0x00001fff00007589 */ /* 0x000e2800000e0000 */
[----:B------:R1:W-:Y:S04]  /*2250*/  STL [R1+0xb0], RZ ;  /* 0x0000b0ff01007387 */ /* 0x0003e80000100800 */
[----:B------:R1:W-:Y:S04]  /*2260*/  STL [R1+0xac], RZ ;  /* 0x0000acff01007387 */ /* 0x0003e80000100800 */
[----:B------:R1:W-:Y:S04]  /*2270*/  STL [R1+0xa8], RZ ;  /* 0x0000a8ff01007387 */ /* 0x0003e80000100800 */
[----:B------:R1:W-:Y:S04]  /*2280*/  STL [R1+0xa4], RZ ;  /* 0x0000a4ff01007387 */ /* 0x0003e80000100800 */
[----:B------:R1:W-:Y:S04]  /*2290*/  STL [R1+0xa0], RZ ;  /* 0x0000a0ff01007387 */ /* 0x0003e80000100800 */
[----:B------:R1:W-:Y:S01]  /*22a0*/  STL [R1+0x9c], RZ ;  /* 0x00009cff01007387 */ /* 0x0003e20000100800 */
[----:B0-----:R-:W-:Y:S01]  /*22b0*/  R2UR UR12, R0 ;  /* 0x00000000000c72ca */ /* 0x001fe200000e0000 */
[----:B------:R-:W-:-:S02]  /*22c0*/  IMAD.MOV.U32 R0, RZ, RZ, RZ ;  /* 0x000000ffff007224 */ /* 0x000fc400078e00ff */
[----:B------:R1:W-:Y:S04]  /*22d0*/  STL [R1+0x98], RZ ;  /* 0x000098ff01007387 */ /* 0x0003e80000100800 */
[----:B------:R1:W-:Y:S04]  /*22e0*/  STL [R1+0x94], RZ ;  /* 0x000094ff01007387 */ /* 0x0003e80000100800 */
[----:B------:R1:W-:Y:S02]  /*22f0*/  STL [R1+0x90], RZ ;  /* 0x000090ff01007387 */ /* 0x0003e40000100800 */
[----:B------:R-:W-:-:S02]  /*2300*/  ULEA.HI UR11, UR12, UR12, URZ, 0x1 ;  /* 0x0000000c0c0b7291 */ /* 0x000fc4000f8f083f */
[----:B------:R1:W-:Y:S02]  /*2310*/  STL [R1+0x8c], RZ ;  /* 0x00008cff01007387 */ /* 0x0003e40000100800 */
[----:B------:R-:W-:Y:S02]  /*2320*/  ULOP3.LUT UR16, UR11, 0xffffe, URZ, 0xc0, !UPT ;  /* 0x000ffffe0b107892 */ /* 0x000fe4000f8ec03f */
[----:B------:R1:W-:Y:S01]  /*2330*/  STL [R1+0x88], RZ ;  /* 0x000088ff01007387 */ /* 0x0003e20000100800 */
[----:B--2---:R-:W-:Y:S02]  /*2340*/  ULEA UR11, UR18, UR17, 0x18 ;  /* 0x00000011120b7291 */ /* 0x004fe4000f8ec03f */
[----:B------:R-:W-:Y:S01]  /*2350*/  UIADD3 UR16, UR12, -UR16, URZ ;  /* 0x800000100c107290 */ /* 0x000fe2000fffe03f */
[----:B------:R1:W-:Y:S03]  /*2360*/  STL [R1+0x84], RZ ;  /* 0x000084ff01007387 */ /* 0x0003e60000100800 */
[----:B------:R-:W-:Y:S01]  /*2370*/  ULEA UR16, UR16, UR11, 0xc ;  /* 0x0000000b10107291 */ /* 0x000fe2000f8e603f */
[----:B------:R1:W-:Y:S03]  /*2380*/  STL [R1+0x80], RZ ;  /* 0x000080ff01007387 */ /* 0x0003e60000100800 */
[----:B------:R-:W-:Y:S01]  /*2390*/  UIADD3 UR16, UR16, 0x180, URZ ;  /* 0x0000018010107890 */ /* 0x000fe2000fffe03f */
[----:B------:R1:W-:Y:S03]  /*23a0*/  STL [R1+0x7c], RZ ;  /* 0x00007cff01007387 */ /* 0x0003e60000100800 */
[----:B------:R-:W-:Y:S01]  /*23b0*/  USHF.R.U32.HI UR12, URZ, 0x4, UR16 ;  /* 0x000000043f0c7899 */ /* 0x000fe20008011610 */
[----:B------:R1:W-:Y:S03]  /*23c0*/  STL [R1+0x78], RZ ;  /* 0x000078ff01007387 */ /* 0x0003e60000100800 */
[----:B------:R-:W-:Y:S01]  /*23d0*/  ULOP3.LUT UR12, UR12, 0x3fff, URZ, 0xc0, !UPT ;  /* 0x00003fff0c0c7892 */ /* 0x000fe2000f8ec03f */
[----:B------:R1:W-:Y:S04]  /*23e0*/  STL [R1+0x74], RZ ;  /* 0x000074ff01007387 */ /* 0x0003e80000100800 */
        /* <DEDUP_REMOVED lines=28> */
[----:B------:R1:W-:Y:S01]  /*25b0*/  STL [R1], RZ ;  /* 0x000000ff01007387 */ /* 0x0003e20000100800 */
[----:B------:R-:W-:Y:S05]  /*25c0*/  @!P0 BRA `(.L_x_17) ;  /* 0x0000002400088947 */ /* 0x000fea0003800000 */
[----:B------:R-:W-:-:S06]  /*25d0*/  UISETP.NE.AND UP0, UPT, UR22, 0x3, UPT ;  /* 0x000000031600788c */ /* 0x000fcc000bf05270 */
[----:B------:R-:W-:-:S13]  /*25e0*/  PLOP3.LUT P1, PT, PT, PT, UP0, 0x80, 0x0 ;  /* 0x000000000000781c */ /* 0x000fda0003f2f008 */
[----:B------:R-:W-:Y:S05]  /*25f0*/  @!P1 BRA `(.L_x_18) ;  /* 0x0000000000049947 */ /* 0x000fea0003800000 */
[----:B------:R-:W-:Y:S01]  /*2600*/  BPT.TRAP 0x1 ;  /* 0x000000040000795c */ /* 0x000fe20000300000 */
.L_x_18:
[----:B------:R-:W-:Y:S01]  /*2610*/  ULEA UR6, UR5, UR11, 0x3 ;  /* 0x0000000b05067291 */ /* 0x000fe2000f8e183f */
[----:B------:R-:W-:-:S05]  /*2620*/  IMAD.U32 R0, RZ, RZ, UR4 ;  /* 0x00000004ff007e24 */ /* 0x000fca000f8e00ff */
[----:B------:R-:W-:-:S04]  /*2630*/  SHF.L.U32 R0, R0, 0x1f, RZ ;  /* 0x0000001f00007819 */ /* 0x000fc800000006ff */
[----:B------:R0:W2:Y:S01]  /*2640*/  SYNCS.PHASECHK.TRANS64.TRYWAIT P0, [UR6], R0 ;  /* 0x00000000ff0075a7 */ /* 0x0000a20008000146 */
[----:B------:R-:W-:Y:S05]  /*2650*/  @!P1 BRA `(.L_x_19) ;  /* 0x0000000000049947 */ /* 0x000fea0003800000 */
[----:B------:R-:W-:Y:S01]  /*2660*/  BPT.TRAP 0x1 ;  /* 0x000000040000795c */ /* 0x000fe20000300000 */
.L_x_19:
[----:B--2---:R-:W-:Y:S05]  /*2670*/  @P0 BRA `(.L_x_20) ;  /* 0x0000000000080947 */ /* 0x004fea0003800000 */
[----:B------:R-:W2:Y:S02]  /*2680*/  SYNCS.PHASECHK.TRANS64.TRYWAIT P0, [UR6], R0 ;  /* 0x00000000ff0075a7 */ /* 0x000ea40008000146 */
[----:B--2---:R-:W-:Y:S05]  /*2690*/  @!P0 BRA `(.L_x_21) ;  /* 0x0000018000588947 */ /* 0x004fea0003800000 */
.L_x_20:
[----:B------:R-:W-:Y:S01]  /*26a0*/  UIADD3 UR6, UR11, 0xe180, URZ ;  /* 0x0000e1800b067890 */ /* 0x000fe2000fffe03f */
[----:B------:R3:W-:Y:S01]  /*26b0*/  STL [R1+0x274], RZ ;  /* 0x000274ff01007387 */ /* 0x0007e20000100800 */
[----:B------:R-:W-:Y:S01]  /*26c0*/  ULOP3.LUT UR7, UR12, 0x10000, URZ, 0xfc, !UPT ;  /* 0x000100000c077892 */ /* 0x000fe2000f8efc3f */
[----:B------:R-:W-:Y:S01]  /*26d0*/  WARPGROUP.ARRIVE ;  /* 0x00000000000079c5 */ /* 0x000fe20000000000 */
[----:B------:R-:W-:Y:S01]  /*26e0*/  USHF.R.U32.HI UR6, URZ, 0x4, UR6 ;  /* 0x000000043f067899 */ /* 0x000fe20008011606 */
[----:B------:R3:W-:Y:S01]  /*26f0*/  STL [R1+0x270], RZ ;  /* 0x000270ff01007387 */ /* 0x0007e20000100800 */
[----:B------:R-:W-:Y:S01]  /*2700*/  ULEA UR7, UR5, UR7, 0x9 ;  /* 0x0000000705077291 */ /* 0x000fe2000f8e483f */
[----:B0-2---:R-:W-:Y:S01]  /*2710*/  IMAD.MOV.U32 R0, RZ, RZ, RZ ;  /* 0x000000ffff007224 */ /* 0x005fe200078e00ff */
[----:B------:R-:W-:Y:S01]  /*2720*/  ULOP3.LUT UR6, UR6, 0x3fff, URZ, 0xc0, !UPT ;  /* 0x00003fff06067892 */ /* 0x000fe2000f8ec03f */
[----:B------:R3:W-:Y:S01]  /*2730*/  STL [R1+0x26c], RZ ;  /* 0x00026cff01007387 */ /* 0x0007e20000100800 */
[----:B------:R-:W-:Y:S01]  /*2740*/  UMOV UR17, 0x80000020 ;  /* 0x8000002000117882 */ /* 0x000fe20000000000 */
[----:B------:R-:W-:Y:S01]  /*2750*/  UMOV UR19, 0x80000020 ;  /* 0x8000002000137882 */ /* 0x000fe20000000000 */
[----:B------:R-:W-:Y:S01]  /*2760*/  ULOP3.LUT UR6, UR6, 0x10000, URZ, 0xfc, !UPT ;  /* 0x0001000006067892 */ /* 0x000fe2000f8efc3f */
[----:B------:R3:W-:Y:S01]  /*2770*/  STL [R1+0x268], RZ ;  /* 0x000268ff01007387 */ /* 0x0007e20000100800 */
[----:B------:R-:W-:Y:S01]  /*2780*/  UMOV UR16, UR7 ;  /* 0x0000000700107c82 */ /* 0x000fe20008000000 */
[----:B------:R-:W-:Y:S01]  /*2790*/  CS2R R2, SRZ ;  /* 0x0000000000027805 */ /* 0x000fe2000001ff00 */
[----:B------:R-:W-:Y:S01]  /*27a0*/  UIMAD UR8, UR5, 0x600, UR6 ;  /* 0x00000600050878a4 */ /* 0x000fe2000f8e0206 */
[----:B------:R3:W-:Y:S01]  /*27b0*/  STL [R1+0x264], RZ ;  /* 0x000264ff01007387 */ /* 0x0007e20000100800 */
[----:B------:R-:W-:Y:S01]  /*27c0*/  CS2R R4, SRZ ;  /* 0x0000000000047805 */ /* 0x000fe2000001ff00 */
[----:B------:R-:W-:Y:S01]  /*27d0*/  UMOV UR6, 0x2 ;  /* 0x0000000200067882 */ /* 0x000fe20000000000 */
[----:B------:R-:W-:Y:S01]  /*27e0*/  CS2R R6, SRZ ;  /* 0x0000000000067805 */ /* 0x000fe2000001ff00 */
[----:B------:R3:W-:Y:S01]  /*27f0*/  STL [R1+0x260], RZ ;  /* 0x000260ff01007387 */ /* 0x0007e20000100800 */
[----:B------:R-:W-:Y:S01]  /*2800*/  CS2R R8, SRZ ;  /* 0x0000000000087805 */ /* 0x000fe2000001ff00 */
[----:B------:R-:W-:Y:S01]  /*2810*/  UMOV UR18, UR8 ;  /* 0x0000000800127c82 */ /* 0x000fe20008000000 */
[----:B------:R-:W-:Y:S01]  /*2820*/  CS2R R10, SRZ ;  /* 0x00000000000a7805 */ /* 0x000fe2000001ff00 */
[----:B------:R3:W-:Y:S01]  /*2830*/  STL [R1+0x25c], RZ ;  /* 0x00025cff01007387 */ /* 0x0007e20000100800 */
[----:B------:R-:W-:Y:S01]  /*2840*/  QGMMA.64x192x32.F32.E4M3.E4M3 R120, gdesc[UR16], RZ, !UPT ;  /* 0x02e00000107879f3 */ /* 0x000fe2000c7008ff */
[----:B------:R-:W-:Y:S01]  /*2850*/  UIADD3 UR18, UR8, 0x300, URZ ;  /* 0x0000030008127890 */ /* 0x000fe2000fffe03f */
[----:B------:R-:W-:Y:S01]  /*2860*/  CS2R R12, SRZ ;  /* 0x00000000000c7805 */ /* 0x000fe2000001ff00 */
[----:B------:R3:W-:Y:S01]  /*2870*/  STL [R1+0x258], RZ ;  /* 0x000258ff01007387 */ /* 0x0007e20000100800 */
[----:B------:R-:W-:Y:S01]  /*2880*/  UMOV UR19, 0x80000020 ;  /* 0x8000002000137882 */ /* 0x000fe20000000000 */
[----:B------:R-:W-:-:S02]  /*2890*/  CS2R R14, SRZ ;  /* 0x00000000000e7805 */ /* 0x000fc4000001ff00 */
[----:B------:R-:W-:Y:S01]  /*28a0*/  CS2R R16, SRZ ;  /* 0x0000000000107805 */ /* 0x000fe2000001ff00 */
[----:B------:R3:W-:Y:S01]  /*28b0*/  STL [R1+0x254], RZ ;  /* 0x000254ff01007387 */ /* 0x0007e20000100800 */
[----:B------:R-:W-:Y:S02]  /*28c0*/  CS2R R18, SRZ ;  /* 0x0000000000127805 */ /* 0x000fe4000001ff00 */
[----:B------:R-:W-:Y:S02]  /*28d0*/  CS2R R20, SRZ ;  /* 0x0000000000147805 */ /* 0x000fe4000001ff00 */
[----:B------:R-:W-:Y:S01]  /*28e0*/  CS2R R22, SRZ ;  /* 0x0000000000167805 */ /* 0x000fe2000001ff00 */
[----:B------:R3:W-:Y:S01]  /*28f0*/  STL [R1+0x250], RZ ;  /* 0x000250ff01007387 */ /* 0x0007e20000100800 */
[----:B------:R-:W-:Y:S02]  /*2900*/  CS2R R216, SRZ ;  /* 0x0000000000d87805 */ /* 0x000fe4000001ff00 */
[----:B------:R-:W-:-:S02]  /*2910*/  CS2R R218, SRZ ;  /* 0x0000000000da7805 */ /* 0x000fc4000001ff00 */
[----:B------:R-:W-:Y:S01]  /*2920*/  CS2R R220, SRZ ;  /* 0x0000000000dc7805 */ /* 0x000fe2000001ff00 */
[----:B------:R3:W-:Y:S01]  /*2930*/  STL [R1+0x24c], RZ ;  /* 0x00024cff01007387 */ /* 0x0007e20000100800 */
[----:B------:R-:W-:Y:S02]  /*2940*/  CS2R R222, SRZ ;  /* 0x0000000000de7805 */ /* 0x000fe4000001ff00 */
[----:B------:R-:W-:Y:S01]  /*2950*/  CS2R R224, SRZ ;  /* 0x0000000000e07805 */ /* 0x000fe2000001ff00 */
[----:B------:R-:W-:Y:S01]  /*2960*/  IMAD.MOV.U32 R226, RZ, RZ, RZ ;  /* 0x000000ffffe27224 */ /* 0x000fe200078e00ff */
[----:B------:R3:W-:Y:S01]  /*2970*/  STL [R1+0x248], RZ ;  /* 0x000248ff01007387 */ /* 0x0007e20000100800 */
[----:B------:R-:W-:Y:S01]  /*2980*/  QGMMA.64x192x32.F32.E4M3.E4M3 R24, gdesc[UR16], RZ, !UPT ;  /* 0x02e00000101879f3 */ /* 0x000fe2000c7008ff */
[----:B------:R-:W-:Y:S02]  /*2990*/  UIADD3 UR16, UR7, 0x2, URZ ;  /* 0x0000000207107890 */ /* 0x000fe4000fffe03f */
[----:B------:R3:W-:Y:S01]  /*29a0*/  STL [R1+0x244], RZ ;  /* 0x000244ff01007387 */ /* 0x0007e20000100800 */
[----:B------:R-:W-:Y:S01]  /*29b0*/  ULDC UR7, c[0x0][0x50c] ;  /* 0x0001430000077ab9 */ /* 0x000fe20000000800 */
[----:B------:R-:W-:-:S02]  /*29c0*/  UIADD3 UR18, UR8, 0x2, URZ ;  /* 0x0000000208127890 */ /* 0x000fc4000fffe03f */
[----:B------:R3:W-:Y:S01]  /*29d0*/  STL [R1+0x240], RZ ;  /* 0x000240ff01007387 */ /* 0x0007e20000100800 */
[----:B------:R-:W-:Y:S01]  /*29e0*/  UISETP.NE.AND UP0, UPT, UR7, 0x2, UPT ;  /* 0x000000020700788c */ /* 0x000fe2000bf05270 */
[----:B------:R-:W-:Y:S02]  /*29f0*/  UMOV UR17, 0x80000020 ;  /* 0x8000002000117882 */ /* 0x000fe40000000000 */
[----:B------:R3:W-:Y:S01]  /*2a00*/  STL [R1+0x23c], RZ ;  /* 0x00023cff01007387 */ /* 0x0007e20000100800 */
[----:B------:R-:W-:Y:S01]  /*2a10*/  USEL UR7, URZ, 0x1, UP0 ;  /* 0x000000013f077887 */ /* 0x000fe20008000000 */
[----:B------:R-:W-:Y:S02]  /*2a20*/  UMOV UR19, 0x80000020 ;  /* 0x8000002000137882 */ /* 0x000fe40000000000 */
[----:B------:R3:W-:Y:S03]  /*2a30*/  STL [R1+0x238], RZ ;  /* 0x000238ff01007387 */ /* 0x0007e60000100800 */
[----:B------:R-:W-:Y:S01]  /*2a40*/  ISETP.NE.AND P0, PT, RZ, UR7, PT ;  /* 0x00000007ff007c0c */ /* 0x000fe2000bf05270 */
        /* <DEDUP_REMOVED lines=25> */
[----:B------:R3:W-:Y:S01]  /*2be0*/  STL [R1+0x1d0], RZ ;  /* 0x0001d0ff01007387 */ /* 0x0007e20000100800 */
[----:B------:R-:W-:Y:S01]  /*2bf0*/  QGMMA.64x192x32.F32.E4M3.E4M3 R120, gdesc[UR16], R120 ;  /* 0x02e00000107879f3 */ /* 0x000fe20008700878 */
[----:B------:R-:W-:-:S02]  /*2c00*/  UIADD3 UR18, UR8, 0x302, URZ ;  /* 0x0000030208127890 */ /* 0x000fc4000fffe03f */
[----:B------:R3:W-:Y:S01]  /*2c10*/  STL [R1+0x1cc], RZ ;  /* 0x0001ccff01007387 */ /* 0x0007e20000100800 */
[----:B------:R-:W-:-:S03]  /*2c20*/  UMOV UR19, 0x80000020 ;  /* 0x8000002000137882 */ /* 0x000fc60000000000 */
[----:B------:R3:W-:Y:S04]  /*2c30*/  STL [R1+0x1c8], RZ ;  /* 0x0001c8ff01007387 */ /* 0x0007e80000100800 */
[----:B------:R3:W-:Y:S04]  /*2c40*/  STL [R1+0x1c4], RZ ;  /* 0x0001c4ff01007387 */ /* 0x0007e80000100800 */
[----:B------:R3:W-:Y:S04]  /*2c50*/  STL [R1+0x1c0], RZ ;  /* 0x0001c0ff01007387 */ /* 0x0007e80000100800 */
[----:B------:R3:W-:Y:S01]  /*2c60*/  STL [R1+0x1bc], RZ ;  /* 0x0001bcff01007387 */ /* 0x0007e20000100800 */
[----:B------:R-:W-:Y:S03]  /*2c70*/  QGMMA.64x192x32.F32.E4M3.E4M3 R24, gdesc[UR16], R24, gsb0 ;  /* 0x02e00000101879f3 */ /* 0x000fe60008000818 */
        /* <DEDUP_REMOVED lines=112> */
[----:B------:R-:W-:Y:S02]  /*3380*/  WARPGROUP.DEPBAR.LE gsb0, 0x0 ;  /* 0x00008000000079c5 */ /* 0x000fe40000010000 */
[----:B------:R-:W-:-:S01]  /*3390*/  FADD R227, RZ, R154 ;  /* 0x0000009affe37221 */ /* 0x000fc20000000000 */
[----:B------:R-:W-:Y:S01]  /*33a0*/  FADD R226, RZ, R120 ;  /* 0x00000078ffe27221 */ /* 0x000fe20000000000 */
[----:B------:R-:W-:-:S01]  /*33b0*/  FADD R225, RZ, R121 ;  /* 0x00000079ffe17221 */ /* 0x000fc20000000000 */
[----:B------:R-:W-:Y:S01]  /*33c0*/  FADD R224, RZ, R122 ;  /* 0x0000007affe07221 */ /* 0x000fe20000000000 */
[----:B------:R-:W-:-:S01]  /*33d0*/  FADD R223, RZ, R123 ;  /* 0x0000007bffdf7221 */ /* 0x000fc20000000000 */
[----:B------:R0:W-:Y:S01]  /*33e0*/  STL [R1], R227 ;  /* 0x000000e301007387 */ /* 0x0001e20000100800 */
[----:B------:R-:W-:-:S01]  /*33f0*/  FADD R222, RZ, R124 ;  /* 0x0000007cffde7221 */ /* 0x000fc20000000000 */
[----:B------:R-:W-:Y:S01]  /*3400*/  FADD R221, RZ, R125 ;  /* 0x0000007dffdd7221 */ /* 0x000fe20000000000 */
[----:B------:R-:W-:-:S01]  /*3410*/  FADD R220, RZ, R126 ;  /* 0x0000007effdc7221 */ /* 0x000fc20000000000 */
[----:B------:R-:W-:Y:S01]  /*3420*/  FADD R219, RZ, R127 ;  /* 0x0000007fffdb7221 */ /* 0x000fe20000000000 */
[----:B------:R-:W-:-:S01]  /*3430*/  FADD R218, RZ, R128 ;  /* 0x00000080ffda7221 */ /* 0x000fc20000000000 */
[----:B------:R-:W-:Y:S01]  /*3440*/  FADD R217, RZ, R129 ;  /* 0x00000081ffd97221 */ /* 0x000fe20000000000 */
[----:B------:R-:W-:-:S01]  /*3450*/  FADD R216, RZ, R130 ;  /* 0x00000082ffd87221 */ /* 0x000fc20000000000 */
[----:B------:R-:W-:Y:S01]  /*3460*/  FADD R23, RZ, R131 ;  /* 0x00000083ff177221 */ /* 0x000fe20000000000 */
[----:B------:R-:W-:-:S01]  /*3470*/  FADD R22, RZ, R132 ;  /* 0x00000084ff167221 */ /* 0x000fc20000000000 */
[----:B0-----:R-:W-:Y:S01]  /*3480*/  FADD R227, RZ, R155 ;  /* 0x0000009bffe37221 */ /* 0x001fe20000000000 */
[----:B------:R-:W-:-:S01]  /*3490*/  FADD R21, RZ, R133 ;  /* 0x00000085ff157221 */ /* 0x000fc20000000000 */
[----:B------:R-:W-:Y:S01]  /*34a0*/  FADD R20, RZ, R134 ;  /* 0x00000086ff147221 */ /* 0x000fe20000000000 */
[----:B------:R-:W-:-:S01]  /*34b0*/  FADD R19, RZ, R135 ;  /* 0x00000087ff137221 */ /* 0x000fc20000000000 */
[----:B------:R-:W-:Y:S01]  /*34c0*/  FADD R18, RZ, R136 ;  /* 0x00000088ff127221 */ /* 0x000fe20000000000 */
[----:B------:R0:W-:Y:S01]  /*34d0*/  STL [R1+0x4], R227 ;  /* 0x000004e301007387 */ /* 0x0001e20000100800 */
        /* <DEDUP_REMOVED lines=19> */
[----:B------:R-:W-:Y:S01]  /*3610*/  UMOV UR6, URZ ;  /* 0x0000003f00067c82 */ /* 0x000fe20008000000 */
[----:B0-----:R-:W-:-:S05]  /*3620*/  FADD R227, RZ, R157 ;  /* 0x0000009dffe37221 */ /* 0x001fca0000000000 */
[----:B------:R0:W-:Y:S02]  /*3630*/  STL [R1+0xc], R227 ;  /* 0x00000ce301007387 */ /* 0x0001e40000100800 */
        /* <DEDUP_REMOVED lines=308> */
.L_x_22:
[----:B------:R-:W-:-:S04]  /*4980*/  UIADD3 UR23, UR5, 0x1, URZ ;  /* 0x0000000105177890 */ /* 0x000fc8000fffe03f */
[----:B------:R-:W-:-:S04]  /*4990*/  UISETP.NE.AND UP0, UPT, UR23, 0x7, UPT ;  /* 0x000000071700788c */ /* 0x000fc8000bf05270 */
[----:B------:R-:W-:Y:S02]  /*49a0*/  USEL UR8, URZ, 0x1, UP0 ;  /* 0x000000013f087887 */ /* 0x000fe40008000000 */
[----:B------:R-:W-:Y:S02]  /*49b0*/  USEL UR23, UR23, URZ, UP0 ;  /* 0x0000003f17177287 */ /* 0x000fe40008000000 */
[----:B------:R-:W-:-:S06]  /*49c0*/  ULOP3.LUT UR8, UR4, UR8, URZ, 0x3c, !UPT ;  /* 0x0000000804087292 */ /* 0x000fcc000f8e3c3f */
[----:B0-----:R-:W-:Y:S01]  /*49d0*/  IMAD.U32 R227, RZ, RZ, UR8 ;  /* 0x00000008ffe37e24 */ /* 0x001fe2000f8e00ff */
[----:B------:R-:W-:-:S06]  /*49e0*/  UMOV UR8, 0x1 ;  /* 0x0000000100087882 */ /* 0x000fcc0000000000 */
.L_x_17:
[----:B------:R-:W-:-:S04]  /*49f0*/  UISETP.LT.AND UP0, UPT, UR9, 0x1, UPT ;  /* 0x000000010900788c */ /* 0x000fc8000bf01270 */
[----:B------:R-:W-:-:S04]  /*4a00*/  USEL UR16, UR9, 0x1, UP0 ;  /* 0x0000000109107887 */ /* 0x000fc80008000000 */
[----:B------:R-:W-:-:S04]  /*4a10*/  UIADD3 UR16, UR9, -UR16, URZ ;  /* 0x8000001009107290 */ /* 0x000fc8000fffe03f */
[----:B------:R-:W-:-:S06]  /*4a20*/  UISETP.GE.AND UP0, UPT, UR16, 0x1, UPT ;  /* 0x000000011000788c */ /* 0x000fcc000bf06270 */
[----:B------:R-:W-:-:S13]  /*4a30*/  PLOP3.LUT P0, PT, PT, PT, UP0, 0x80, 0x0 ;  /* 0x000000000000781c */ /* 0x000fda0003f0f008 */
[----:B------:R-:W-:Y:S05]  /*4a40*/  @!P0 BRA `(.L_x_23) ;  /* 0x0000002400cc8947 */ /* 0x000fea0003800000 */
[----:B------:R-:W-:Y:S01]  /*4a50*/  IMAD.U32 R228, RZ, RZ, UR16 ;  /* 0x00000010ffe47e24 */ /* 0x000fe2000f8e00ff */
[----:B------:R-:W-:Y:S01]  /*4a60*/  UMOV UR24, UR5 ;  /* 0x0000000500187c82 */ /* 0x000fe20008000000 */
[----:B------:R-:W-:-:S05]  /*4a70*/  ULDC UR25, c[0x0][0x50c] ;  /* 0x0001430000197ab9 */ /* 0x000fca0000000800 */
.L_x_31:
[----:B------:R-:W-:-:S06]  /*4a80*/  UISETP.NE.AND UP0, UPT, UR22, 0x3, UPT ;  /* 0x000000031600788c */ /* 0x000fcc000bf05270 */
[----:B------:R-:W-:-:S13]  /*4a90*/  PLOP3.LUT P1, PT, PT, PT, UP0, 0x80, 0x0 ;  /* 0x000000000000781c */ /* 0x000fda0003f2f008 */
[----:B-----5:R-:W-:Y:S05]  /*4aa0*/  @!P1 BRA `(.L_x_24) ;  /* 0x0000000000049947 */ /* 0x020fea0003800000 */
[----:B------:R-:W-:Y:S01]  /*4ab0*/  BPT.TRAP 0x1 ;  /* 0x000000040000795c */ /* 0x000fe20000300000 */
.L_x_24:
[----:B------:R-:W0:Y:S01]  /*4ac0*/  S2UR UR16, SR_CgaCtaId ;  /* 0x00000000001079c3 */ /* 0x000e220000008800 */
[----:B------:R-:W-:Y:S01]  /*4ad0*/  UMOV UR11, 0x400 ;  /* 0x00000400000b7882 */ /* 0x000fe20000000000 */
[----:B------:R-:W-:Y:S01]  /*4ae0*/  SHF.L.U32 R229, R227, 0x1f, RZ ;  /* 0x0000001fe3e57819 */ /* 0x000fe200000006ff */
[----:B0-----:R-:W-:-:S04]  /*4af0*/  ULEA UR11, UR16, UR11, 0x18 ;  /* 0x0000000b100b7291 */ /* 0x001fc8000f8ec03f */
[----:B------:R-:W-:-:S09]  /*4b00*/  ULEA UR16, UR23, UR11, 0x3 ;  /* 0x0000000b17107291 */ /* 0x000fd2000f8e183f */
[----:B------:R0:W2:Y:S01]  /*4b10*/  SYNCS.PHASECHK.TRANS64.TRYWAIT P0, [UR16], R229 ;  /* 0x000000e5ff0075a7 */ /* 0x0000a20008000150 */
[----:B------:R-:W-:Y:S05]  /*4b20*/  @!P1 BRA `(.L_x_25) ;  /* 0x0000000000049947 */ /* 0x000fea0003800000 */
[----:B------:R-:W-:Y:S01]  /*4b30*/  BPT.TRAP 0x1 ;  /* 0x000000040000795c */ /* 0x000fe20000300000 */
.L_x_25:
[----:B--2---:R-:W-:Y:S05]  /*4b40*/  @P0 BRA `(.L_x_26) ;  /* 0x0000000000080947 */ /* 0x004fea0003800000 */
[----:B------:R-:W2:Y:S02]  /*4b50*/  SYNCS.PHASECHK.TRANS64.TRYWAIT P0, [UR16], R229 ;  /* 0x000000e5ff0075a7 */ /* 0x000ea40008000150 */
[----:B--2---:R-:W-:Y:S05]  /*4b60*/  @!P0 BRA `(.L_x_27) ;  /* 0x0000015c003c8947 */ /* 0x004fea0003800000 */
.L_x_26:
[----:B------:R-:W-:Y:S01]  /*4b70*/  UIADD3 UR16, UR11, 0xe180, URZ ;  /* 0x0000e1800b107890 */ /* 0x000fe2000fffe03f */
[----:B------:R-:W-:Y:S01]  /*4b80*/  WARPGROUP.ARRIVE ;  /* 0x00000000000079c5 */ /* 0x000fe20000000000 */
[----:B------:R-:W-:Y:S02]  /*4b90*/  UISETP.NE.AND UP0, UPT, UR7, URZ, UPT ;  /* 0x0000003f0700728c */ /* 0x000fe4000bf05270 */
[----:B------:R-:W-:Y:S02]  /*4ba0*/  USHF.R.U32.HI UR16, URZ, 0x4, UR16 ;  /* 0x000000043f107899 */ /* 0x000fe40008011610 */
[----:B------:R-:W-:Y:S02]  /*4bb0*/  USEL UR8, UR8, URZ, !UP0 ;  /* 0x0000003f08087287 */ /* 0x000fe4000c000000 */
[----:B------:R-:W-:Y:S02]  /*4bc0*/  ULOP3.LUT UR16, UR16, 0x3fff, URZ, 0xc0, !UPT ;  /* 0x00003fff10107892 */ /* 0x000fe4000f8ec03f */
[----:B------:R-:W-:-:S02]  /*4bd0*/  UISETP.NE.U32.AND UP0, UPT, UR8, URZ, UPT ;  /* 0x0000003f0800728c */ /* 0x000fc4000bf05070 */
[----:B------:R-:W-:Y:S02]  /*4be0*/  ULOP3.LUT UR7, UR12, 0x10000, URZ, 0xfc, !UPT ;  /* 0x000100000c077892 */ /* 0x000fe4000f8efc3f */
[----:B------:R-:W-:Y:S02]  /*4bf0*/  ULOP3.LUT UR8, UR16, 0x10000, URZ, 0xfc, !UPT ;  /* 0x0001000010087892 */ /* 0x000fe4000f8efc3f */
[----:B------:R-:W-:Y:S02]  /*4c00*/  ULEA UR7, UR23, UR7, 0x9 ;  /* 0x0000000717077291 */ /* 0x000fe4000f8e483f */
[----:B------:R-:W-:Y:S01]  /*4c10*/  UIMAD UR8, UR23, 0x600, UR8 ;  /* 0x00000600170878a4 */ /* 0x000fe2000f8e0208 */
[----:B------:R-:W-:Y:S01]  /*4c20*/  UMOV UR17, 0x80000020 ;  /* 0x8000002000117882 */ /* 0x000fe20000000000 */
[----:B------:R-:W-:Y:S01]  /*4c30*/  UMOV UR19, 0x80000020 ;  /* 0x8000002000137882 */ /* 0x000fe20000000000 */
[----:B------:R-:W-:Y:S02]  /*4c40*/  UIADD3 UR6, UR6, 0x2, URZ ;  /* 0x0000000206067890 */ /* 0x000fe4000fffe03f */
[----:B------:R-:W-:-:S02]  /*4c50*/  UMOV UR16, UR7 ;  /* 0x0000000700107c82 */ /* 0x000fc40008000000 */
[----:B------:R-:W-:Y:S02]  /*4c60*/  UMOV UR18, UR8 ;  /* 0x0000000800127c82 */ /* 0x000fe40008000000 */
[----:B------:R-:W-:Y:S01]  /*4c70*/  QGMMA.64x192x32.F32.E4M3.E4M3 R120, gdesc[UR16], R120, UP0 ;  /* 0x02e00000107879f3 */ /* 0x000fe2000bf00878 */
[----:B------:R-:W-:Y:S01]  /*4c80*/  UIADD3 UR18, UR8, 0x300, URZ ;  /* 0x0000030008127890 */ /* 0x000fe2000fffe03f */
[----:B------:R-:W-:-:S15]  /*4c90*/  UMOV UR19, 0x80000020 ;  /* 0x8000002000137882 */ /* 0x000fde0000000000 */
[----:B------:R-:W-:-:S03]  /*4ca0*/  NOP ;  /* 0x0000000000007918 */ /* 0x000fc60000000000 */
[----:B------:R-:W-:Y:S01]  /*4cb0*/  QGMMA.64x192x32.F32.E4M3.E4M3 R24, gdesc[UR16], R24, UP0 ;  /* 0x02e00000101879f3 */ /* 0x000fe2000bf00818 */
[----:B------:R-:W-:Y:S02]  /*4cc0*/  UIADD3 UR16, UR7, 0x2, URZ ;  /* 0x0000000207107890 */ /* 0x000fe4000fffe03f */
[----:B------:R-:W-:Y:S01]  /*4cd0*/  UIADD3 UR18, UR8, 0x2, URZ ;  /* 0x0000000208127890 */ /* 0x000fe2000fffe03f */
[----:B------:R-:W-:Y:S01]  /*4ce0*/  UMOV UR17, 0x80000020 ;  /* 0x8000002000117882 */ /* 0x000fe20000000000 */
[----:B------:R-:W-:Y:S01]  /*4cf0*/  UMOV UR19, 0x80000020 ;  /* 0x8000002000137882 */ /* 0x000fe20000000000 */
[----:B------:R-:W-:-:S04]  /*4d00*/  UISETP.NE.AND UP0, UPT, UR6, UR25, UPT ;  /* 0x000000190600728c */ /* 0x000fc8000bf05270 */
[----:B------:R-:W-:-:S06]  /*4d10*/  USEL UR7, URZ, 0x1, UP0 ;  /* 0x000000013f077887 */ /* 0x000fcc0008000000 */
[----:B------:R-:W-:-:S04]  /*4d20*/  ISETP.NE.AND P0, PT, RZ, UR7, PT ;  /* 0x00000007ff007c0c */ /* 0x000fc8000bf05270 */
[----:B------:R-:W-:Y:S01]  /*4d30*/  QGMMA.64x192x32.F32.E4M3.E4M3 R120, gdesc[UR16], R120 ;  /* 0x02e00000107879f3 */ /* 0x000fe20008700878 */
[----:B------:R-:W-:Y:S01]  /*4d40*/  UIADD3 UR18, UR8, 0x302, URZ ;  /* 0x0000030208127890 */ /* 0x000fe2000fffe03f */
[----:B------:R-:W-:-:S15]  /*4d50*/  UMOV UR19, 0x80000020 ;  /* 0x8000002000137882 */ /* 0x000fde0000000000 */
[----:B------:R-:W-:-:S03]  /*4d60*/  NOP ;  /* 0x0000000000007918 */ /* 0x000fc60000000000 */
[----:B------:R-:W-:Y:S03]  /*4d70*/  QGMMA.64x192x32.F32.E4M3.E4M3 R24, gdesc[UR16], R24, gsb0 ;  /* 0x02e00000101879f3 */ /* 0x000fe60008000818 */
[----:B------:R-:W-:Y:S02]  /*4d80*/  WARPGROUP.DEPBAR.LE gsb0, 0x1 ;  /* 0x00008000000079c5 */ /* 0x000fe40000010100 */
[----:B------:R-:W-:Y:S05]  /*4d90*/  @!P0 BRA `(.L_x_28) ;  /* 0x0000002000808947 */ /* 0x000fea0003800000 */
[----:B------:R-:W-:Y:S02]  /*4da0*/  WARPGROUP.DEPBAR.LE gsb0, 0x0 ;  /* 0x00008000000079c5 */ /* 0x000fe40000010000 */
[----:B------:R-:W-:-:S01]  /*4db0*/  FADD R226, R120, R226 ;  /* 0x000000e278e27221 */ /* 0x000fc20000000000 */
[----:B------:R-:W-:Y:S01]  /*4dc0*/  FADD R225, R121, R225 ;  /* 0x000000e179e17221 */ /* 0x000fe20000000000 */
[----:B------:R2:W-:Y:S01]  /*4dd0*/  STL [R1+0x290], R227 ;  /* 0x000290e301007387 */ /* 0x0005e20000100800 */
[----:B------:R-:W-:-:S01]  /*4de0*/  FADD R224, R122, R224 ;  /* 0x000000e07ae07221 */ /* 0x000fc20000000000 */
[----:B------:R-:W-:Y:S02]  /*4df0*/  FADD R223, R123, R223 ;  /* 0x000000df7bdf7221 */ /* 0x000fe40000000000 */
[----:B--2---:R-:W2:Y:S04]  /*4e00*/  LDL.LU R227, [R1+0x10] ;  /* 0x0000100001e37983 */ /* 0x004ea80000300800 */
[----:B------:R4:W-:Y:S04]  /*4e10*/  STL [R1+0x294], R226 ;  /* 0x000294e201007387 */ /* 0x0009e80000100800 */
[----:B----4-:R-:W4:Y:S04]  /*4e20*/  LDL.LU R226, [R1+0xc] ;  /* 0x00000c0001e27983 */ /* 0x010f280000300800 */
[----:B------:R0:W-:Y:S04]  /*4e30*/  STL [R1+0x298], R225 ;  /* 0x000298e101007387 */ /* 0x0001e80000100800 */
[----:B0-----:R-:W3:Y:S04]  /*4e40*/  LDL.LU R225, [R1+0x8] ;  /* 0x0000080001e17983 */ /* 0x001ee80000300800 */
[----:B------:R0:W-:Y:S04]  /*4e50*/  STL [R1+0x29c], R224 ;  /* 0x00029ce001007387 */ /* 0x0001e80000100800 */
[----:B0-----:R-:W3:Y:S04]  /*4e60*/  LDL.LU R224, [R1+0x4] ;  /* 0x0000040001e07983 */ /* 0x001ee80000300800 */
[----:B------:R0:W-:Y:S04]  /*4e70*/  STL [R1+0x2a0], R223 ;  /* 0x0002a0df01007387 */ /* 0x0001e80000100800 */
[----:B0-----:R-:W3:Y:S01]  /*4e80*/  LDL.LU R223, [R1] ;  /* 0x0000000001df7983 */ /* 0x001ee20000300800 */
[----:B------:R-:W-:-:S01]  /*4e90*/  FADD R222, R124, R222 ;  /* 0x000000de7cde7221 */ /* 0x000fc20000000000 */
[----:B------:R-:W-:Y:S01]  /*4ea0*/  FADD R221, R125, R221 ;  /* 0x000000dd7ddd7221 */ /* 0x000fe20000000000 */
[----:B------:R-:W-:-:S01]  /*4eb0*/  FADD R220, R126, R220 ;  /* 0x000000dc7edc7221 */ /* 0x000fc20000000000 */
[----:B------:R-:W-:Y:S01]  /*4ec0*/  FADD R219, R127, R219 ;  /* 0x000000db7fdb7221 */ /* 0x000fe20000000000 */
[----:B------:R-:W-:-:S01]  /*4ed0*/  FADD R218, R128, R218 ;  /* 0x000000da80da7221 */ /* 0x000fc20000000000 */
[----:B------:R-:W-:Y:S01]  /*4ee0*/  STL [R1+0x2a4], R222 ;  /* 0x0002a4de01007387 */ /* 0x000fe20000100800 */
        /* <DEDUP_REMOVED lines=32> */
[----:B-----5:R-:W-:-:S03]  /*50f0*/  FADD R0, R153, R0 ;  /* 0x0000000099007221 */ /* 0x020fc60000000000 */
[----:B------:R-:W-:Y:S04]  /*5100*/  STL [R1+0x2c8], R21 ;  /* 0x0002c81501007387 */ /* 0x000fe80000100800 */
[----:B------:R-:W-:Y:S04]  /*5110*/  STL [R1+0x2cc], R20 ;  /* 0x0002cc1401007387 */ /* 0x000fe80000100800 */
[----:B------:R-:W-:Y:S01]  /*5120*/  STL [R1+0x2d0], R19 ;  /* 0x0002d01301007387 */ /* 0x000fe20000100800 */
[----:B--2---:R-:W-:-:S01]  /*5130*/  FADD R227, R158, R227 ;  /* 0x000000e39ee37221 */ /* 0x004fc20000000000 */
[----:B----4-:R-:W-:Y:S01]  /*5140*/  FADD R226, R157, R226 ;  /* 0x000000e29de27221 */ /* 0x010fe20000000000 */
[----:B---3--:R-:W-:-:S01]  /*5150*/  FADD R225, R156, R225 ;  /* 0x000000e19ce17221 */ /* 0x008fc20000000000 */
[----:B------:R-:W-:Y:S01]  /*5160*/  FADD R224, R155, R224 ;  /* 0x000000e09be07221 */ /* 0x000fe20000000000 */
[----:B------:R-:W-:-:S05]  /*5170*/  FADD R223, R154, R223 ;  /* 0x000000df9adf7221 */ /* 0x000fca0000000000 */
[----:B------:R-:W-:Y:S04]  /*5180*/  STL [R1], R223 ;  /* 0x000000df01007387 */ /* 0x000fe80000100800 */
[----:B------:R-:W-:Y:S04]  /*5190*/  STL [R1+0x4], R224 ;  /* 0x000004e001007387 */ /* 0x000fe80000100800 */
[----:B------:R0:W-:Y:S04]  /*51a0*/  STL [R1+0x10], R227 ;  /* 0x000010e301007387 */ /* 0x0001e80000100800 */
[----:B------:R-:W-:Y:S04]  /*51b0*/  STL [R1+0x8], R225 ;  /* 0x000008e101007387 */ /* 0x000fe80000100800 */
[----:B0-----:R-:W2:Y:S04]  /*51c0*/  LDL.LU R227, [R1+0x14] ;  /* 0x0000140001e37983 */ /* 0x001ea80000300800 */
[----:B------:R0:W-:Y:S04]  /*51d0*/  STL [R1+0xc], R226 ;  /* 0x00000ce201007387 */ /* 0x0001e80000100800 */
[----:B0-----:R-:W3:Y:S04]  /*51e0*/  LDL.LU R226, [R1+0x18] ;  /* 0x0000180001e27983 */ /* 0x001ee80000300800 */
[----:B------:R-:W4:Y:S04]  /*51f0*/  LDL.LU R225, [R1+0x1c] ;  /* 0x00001c0001e17983 */ /* 0x000f280000300800 */
        /* <DEDUP_REMOVED lines=13> */
[----:B------:R-:W4:Y:S01]  /*52d0*/  LDL.LU R19, [R1+0x54] ;  /* 0x0000540001137983 */ /* 0x000f220000300800 */
[----:B--2---:R-:W-:-:S05]  /*52e0*/  FADD R227, R159, R227 ;  /* 0x000000e39fe37221 */ /* 0x004fca0000000000 */
[----:B------:R0:W-:Y:S01]  /*52f0*/  STL [R1+0x14], R227 ;  /* 0x000014e301007387 */ /* 0x0001e20000100800 */
[----:B---3--:R-:W-:-:S01]  /*5300*/  FADD R226, R160, R226 ;  /* 0x000000e2a0e27221 */ /* 0x008fc20000000000 */
[----:B----4-:R-:W-:-:S04]  /*5310*/  FADD R225, R161, R225 ;  /* 0x000000e1a1e17221 */ /* 0x010fc80000000000 */
[----:B------:R2:W-:Y:S01]  /*5320*/  STL [R1+0x18], R226 ;  /* 0x000018e201007387 */ /* 0x0005e20000100800 */
[----:B------:R-:W-:-:S03]  /*5330*/  FADD R224, R162, R224 ;  /* 0x000000e0a2e07221 */ /* 0x000fc60000000000 */
        /* <DEDUP_REMOVED lines=24> */
[----:B0-----:R-:W4:Y:S01]  /*54c0*/  LDL.LU R227, [R1+0x58] ;  /* 0x0000580001e37983 */ /* 0x001f220000300800 */
[----:B------:R-:W-:-:S03]  /*54d0*/  FADD R19, R175, R19 ;  /* 0x00000013af137221 */ /* 0x000fc60000000000 */
[----:B------:R0:W-:Y:S04]  /*54e0*/  STL [R1+0x4c], R21 ;  /* 0x00004c1501007387 */ /* 0x0001e80000100800 */
[----:B--2---:R-:W2:Y:S04]  /*54f0*/  LDL.LU R226, [R1+0x5c] ;  /* 0x00005c0001e27983 */ /* 0x004ea80000300800 */
[----:B------:R0:W-:Y:S04]  /*5500*/  STL [R1+0x50], R20 ;  /* 0x0000501401007387 */ /* 0x0001e80000100800 */
[----:B---3--:R-:W3:Y:S04]  /*5510*/  LDL.LU R225, [R1+0x60] ;  /* 0x0000600001e17983 */ /* 0x008ee80000300800 */
[----:B------:R0:W-:Y:S04]  /*5520*/  STL [R1+0x54], R19 ;  /* 0x0000541301007387 */ /* 0x0001e80000100800 */
[----:B----4-:R-:W4:Y:S04]  /*5530*/  LDL.LU R224, [R1+0x64] ;  /* 0x0000640001e07983 */ /* 0x010f280000300800 */
[----:B-1----:R-:W4:Y:S04]  /*5540*/  LDL.LU R223, [R1+0x68] ;  /* 0x0000680001df7983 */ /* 0x002f280000300800 */
        /* <DEDUP_REMOVED lines=9> */
[----:B0-----:R-:W4:Y:S04]  /*55e0*/  LDL.LU R21, [R1+0x90] ;  /* 0x0000900001157983 */ /* 0x001f280000300800 */
[----:B------:R-:W4:Y:S04]  /*55f0*/  LDL.LU R20, [R1+0x94] ;  /* 0x0000940001147983 */ /* 0x000f280000300800 */
[----:B------:R-:W4:Y:S01]  /*5600*/  LDL.LU R19, [R1+0x98] ;  /* 0x0000980001137983 */ /* 0x000f220000300800 */
[----:B------:R-:W-:-:S01]  /*5610*/  FADD R227, R176, R227 ;  /* 0x000000e3b0e37221 */ /* 0x000fc20000000000 */
[----:B--2---:R-:W-:-:S04]  /*5620*/  FADD R226, R177, R226 ;  /* 0x000000e2b1e27221 */ /* 0x004fc80000000000 */
[----:B------:R0:W-:Y:S01]  /*5630*/  STL [R1+0x58], R227 ;  /* 0x000058e301007387 */ /* 0x0001e20000100800 */
[----:B---3--:R-:W-:-:S03]  /*5640*/  FADD R225, R178, R225 ;  /* 0x000000e1b2e17221 */ /* 0x008fc60000000000 */
[----:B------:R1:W-:Y:S01]  /*5650*/  STL [R1+0x5c], R226 ;  /* 0x00005ce201007387 */ /* 0x0003e20000100800 */
[----:B----4-:R-:W-:-:S03]  /*5660*/  FADD R224, R179, R224 ;  /* 0x000000e0b3e07221 */ /* 0x010fc60000000000 */
        /* <DEDUP_REMOVED lines=27> */
[----:B-1----:R-:W4:Y:S04]  /*5820*/  LDL.LU R226, [R1+0xa0] ;  /* 0x0000a00001e27983 */ /* 0x002f280000300800 */
[----:B------:R1:W-:Y:S04]  /*5830*/  STL [R1+0x94], R20 ;  /* 0x0000941401007387 */ /* 0x0003e80000100800 */
[----:B--2---:R-:W2:Y:S04]  /*5840*/  LDL.LU R225, [R1+0xa4] ;  /* 0x0000a40001e17983 */ /* 0x004ea80000300800 */
[----:B------:R1:W-:Y:S04]  /*5850*/  STL [R1+0x98], R19 ;  /* 0x0000981301007387 */ /* 0x0003e80000100800 */
[----:B---3--:R-:W3:Y:S04]  /*5860*/  LDL.LU R224, [R1+0xa8] ;  /* 0x0000a80001e07983 */ /* 0x008ee80000300800 */
[----:B----4-:R-:W4:Y:S04]  /*5870*/  LDL.LU R223, [R1+0xac] ;  /* 0x0000ac0001df7983 */ /* 0x010f280000300800 */
        /* <DEDUP_REMOVED lines=10> */
[----:B-1----:R-:W4:Y:S04]  /*5920*/  LDL.LU R20, [R1+0xd8] ;  /* 0x0000d80001147983 */ /* 0x002f280000300800 */
[----:B------:R-:W4:Y:S01]  /*5930*/  LDL.LU R19, [R1+0xdc] ;  /* 0x0000dc0001137983 */ /* 0x000f220000300800 */
[----:B------:R-:W-:-:S01]  /*5940*/  FADD R227, R193, R227 ;  /* 0x000000e3c1e37221 */ /* 0x000fc20000000000 */
[----:B------:R-:W-:-:S04]  /*5950*/  FADD R226, R194, R226 ;  /* 0x000000e2c2e27221 */ /* 0x000fc80000000000 */
[----:B------:R0:W-:Y:S01]  /*5960*/  STL [R1+0x9c], R227 ;  /* 0x00009ce301007387 */ /* 0x0001e20000100800 */
[----:B--2---:R-:W-:-:S03]  /*5970*/  FADD R225, R195, R225 ;  /* 0x000000e1c3e17221 */ /* 0x004fc60000000000 */
        /* <DEDUP_REMOVED lines=253> */
[----:B------:R-:W-:Y:S01]  /*6950*/  STL [R1+0x1f0], R227 ;  /* 0x0001f0e301007387 */ /* 0x000fe20000100800 */
[----:B--2---:R-:W-:-:S03]  /*6960*/  FADD R225, R88, R225 ;  /* 0x000000e158e17221 */ /* 0x004fc60000000000 */
[----:B------:R-:W-:Y:S01]  /*6970*/  STL [R1+0x1f4], R226 ;  /* 0x0001f4e201007387 */ /* 0x000fe20000100800 */
[----:B---3--:R-:W-:-:S03]  /*6980*/  FADD R224, R89, R224 ;  /* 0x000000e059e07221 */ /* 0x008fc60000000000 */
[----:B------:R-:W-:Y:S01]  /*6990*/  STL [R1+0x1f8], R225 ;  /* 0x0001f8e101007387 */ /* 0x000fe20000100800 */
[----:B----4-:R-:W-:-:S03]  /*69a0*/  FADD R223, R90, R223 ;  /* 0x000000df5adf7221 */ /* 0x010fc60000000000 */
[----:B------:R-:W-:Y:S01]  /*69b0*/  STL [R1+0x1fc], R224 ;  /* 0x0001fce001007387 */ /* 0x000fe20000100800 */
[----:B------:R-:W-:-:S03]  /*69c0*/  FADD R222, R91, R222 ;  /* 0x000000de5bde7221 */ /* 0x000fc60000000000 */
        /* <DEDUP_REMOVED lines=19> */
[----:B------:R-:W-:-:S01]  /*6b00*/  FADD R20, R101, R20 ;  /* 0x0000001465147221 */ /* 0x000fc20000000000 */
[----:B------:R-:W-:-:S05]  /*6b10*/  FADD R19, R102, R19 ;  /* 0x0000001366137221 */ /* 0x000fca0000000000 */
        /* <DEDUP_REMOVED lines=22> */
[----:B---3--:R-:W-:-:S03]  /*6c80*/  FADD R20, R104, R20 ;  /* 0x0000001468147221 */ /* 0x008fc60000000000 */
[----:B0-----:R2:W5:Y:S01]  /*6c90*/  LDL.LU R19, [R1+0x2d0] ;  /* 0x0002d00001137983 */ /* 0x0015620000300800 */
[----:B----4-:R-:W-:-:S03]  /*6ca0*/  FADD R21, R105, R21 ;  /* 0x0000001569157221 */ /* 0x010fc60000000000 */
[----:B------:R0:W-:Y:S01]  /*6cb0*/  STL [R1+0x238], R20 ;  /* 0x0002381401007387 */ /* 0x0001e20000100800 */
[----:B------:R-:W-:-:S01]  /*6cc0*/  FADD R22, R106, R22 ;  /* 0x000000166a167221 */ /* 0x000fc20000000000 */
[----:B------:R-:W-:Y:S02]  /*6cd0*/  FADD R23, R107, R23 ;  /* 0x000000176b177221 */ /* 0x000fe40000000000 */
[----:B0-----:R2:W5:Y:S01]  /*6ce0*/  LDL.LU R20, [R1+0x2cc] ;  /* 0x0002cc0001147983 */ /* 0x0015620000300800 */
[----:B------:R-:W-:-:S03]  /*6cf0*/  FADD R216, R108, R216 ;  /* 0x000000d86cd87221 */ /* 0x000fc60000000000 */
[----:B------:R0:W-:Y:S01]  /*6d00*/  STL [R1+0x23c], R21 ;  /* 0x00023c1501007387 */ /* 0x0001e20000100800 */
[----:B------:R-:W-:-:S01]  /*6d10*/  FADD R217, R109, R217 ;  /* 0x000000d96dd97221 */ /* 0x000fc20000000000 */
[----:B------:R-:W-:Y:S02]  /*6d20*/  FADD R218, R110, R218 ;  /* 0x000000da6eda7221 */ /* 0x000fe40000000000 */
[----:B0-----:R2:W5:Y:S04]  /*6d30*/  LDL.LU R21, [R1+0x2c8] ;  /* 0x0002c80001157983 */ /* 0x0015680000300800 */
[----:B------:R0:W-:Y:S01]  /*6d40*/  STL [R1+0x240], R22 ;  /* 0x0002401601007387 */ /* 0x0001e20000100800 */
[----:B------:R-:W-:-:S01]  /*6d50*/  FADD R219, R111, R219 ;  /* 0x000000db6fdb7221 */ /* 0x000fc20000000000 */
[----:B------:R-:W-:-:S02]  /*6d60*/  FADD R220, R112, R220 ;  /* 0x000000dc70dc7221 */ /* 0x000fc40000000000 */
[----:B0-----:R2:W5:Y:S04]  /*6d70*/  LDL.LU R22, [R1+0x2c4] ;  /* 0x0002c40001167983 */ /* 0x0015680000300800 */
[----:B------:R0:W-:Y:S01]  /*6d80*/  STL [R1+0x244], R23 ;  /* 0x0002441701007387 */ /* 0x0001e20000100800 */
[----:B------:R-:W-:-:S01]  /*6d90*/  FADD R221, R113, R221 ;  /* 0x000000dd71dd7221 */ /* 0x000fc20000000000 */
[----:B------:R-:W-:Y:S02]  /*6da0*/  FADD R222, R114, R222 ;  /* 0x000000de72de7221 */ /* 0x000fe40000000000 */
[----:B0-----:R2:W5:Y:S04]  /*6db0*/  LDL.LU R23, [R1+0x2c0] ;  /* 0x0002c00001177983 */ /* 0x0015680000300800 */
[----:B------:R0:W-:Y:S01]  /*6dc0*/  STL [R1+0x248], R216 ;  /* 0x000248d801007387 */ /* 0x0001e20000100800 */
[----:B------:R-:W-:-:S03]  /*6dd0*/  FADD R223, R115, R223 ;  /* 0x000000df73df7221 */ /* 0x000fc60000000000 */
        /* <DEDUP_REMOVED lines=13> */
[----:B------:R0:W-:Y:S04]  /*6eb0*/  STL [R1+0x25c], R221 ;  /* 0x00025cdd01007387 */ /* 0x0001e80000100800 */
        /* <DEDUP_REMOVED lines=12> */
[----:B0-----:R2:W5:Y:S01]  /*6f80*/  LDL.LU R227, [R1+0x290] ;  /* 0x0002900001e37983 */ /* 0x0015620000300800 */
[----:B------:R-:W-:-:S05]  /*6f90*/  UMOV UR6, URZ ;  /* 0x0000003f00067c82 */ /* 0x000fca0008000000 */
.L_x_28:
[----:B------:R-:W-:Y:S05]  /*6fa0*/  @!P1 BRA `(.L_x_29) ;  /* 0x0000000000049947 */ /* 0x000fea0003800000 */
[----:B------:R-:W-:Y:S01]  /*6fb0*/  BPT.TRAP 0x1 ;  /* 0x000000040000795c */ /* 0x000fe20000300000 */
.L_x_29:
[----:B------:R4:W-:Y:S04]  /*6fc0*/  STL [R1+0x294], R2 ;  /* 0x0002940201007387 */ /* 0x0009e80000100800 */
[----:B----4-:R-:W4:Y:S04]  /*6fd0*/  LDL R2, [R1+0x278] ;  /* 0x0002780001027983 */ /* 0x010f280000100800 */
[----:B-----5:R0:W-:Y:S04]  /*6fe0*/  STL [R1+0x290], R0 ;  /* 0x0002900001007387 */ /* 0x0201e80000100800 */
[----:B0-----:R-:W2:Y:S01]  /*6ff0*/  LDL R0, [R1+0x27c] ;  /* 0x00027c0001007983 */ /* 0x001ea20000100800 */
[----:B------:R-:W-:Y:S01]  /*7000*/  IMAD.U32 R229, RZ, RZ, UR24 ;  /* 0x00000018ffe57e24 */ /* 0x000fe2000f8e00ff */
[----:B----4-:R-:W-:-:S02]  /*7010*/  ISETP.NE.AND P0, PT, R2, RZ, PT ;  /* 0x000000ff0200720c */ /* 0x010fc40003f05270 */
[----:B------:R0:W5:Y:S11]  /*7020*/  LDL.LU R2, [R1+0x294] ;  /* 0x0002940001027983 */ /* 0x0001760000300800 */
[----:B------:R-:W-:-:S05]  /*7030*/  @P0 LEA R229, R229, UR11, 0x3 ;  /* 0x0000000be5e50c11 */ /* 0x000fca000f8e18ff */
[----:B------:R-:W-:-:S05]  /*7040*/  @P0 VIADD R229, R229, 0x38 ;  /* 0x00000038e5e50836 */ /* 0x000fca0000000000 */
[----:B--2---:R-:W-:Y:S02]  /*7050*/  @P0 PRMT R229, R0, 0x654, R229 ;  /* 0x0000065400e50816 */ /* 0x004fe400000000e5 */
[----:B------:R0:W5:Y:S01]  /*7060*/  LDL.LU R0, [R1+0x290] ;  /* 0x0002900001007983 */ /* 0x0001620000300800 */
[----:B------:R-:W-:Y:S01]  /*7070*/  UISETP.GT.U32.AND UP0, UPT, UR13, 0x1, UPT ;  /* 0x000000010d00788c */ /* 0x000fe2000bf04070 */
[----:B------:R0:W-:Y:S05]  /*7080*/  @P0 SYNCS.ARRIVE.TRANS64.RED.A1T0 RZ, [R229+URZ], RZ ;  /* 0x000000ffe5ff09a7 */ /* 0x0001ea000810043f */
[----:B------:R-:W-:-:S13]  /*7090*/  PLOP3.LUT P0, PT, PT, PT, UP0, 0x80, 0x0 ;  /* 0x000000000000781c */ /* 0x000fda0003f0f008 */
[----:B0-----:R-:W-:Y:S05]  /*70a0*/  @P0 BRA `(.L_x_30) ;  /* 0x0000000000040947 */ /* 0x001fea0003800000 */
[----:B------:R-:W-:Y:S01]  /*70b0*/  BPT.TRAP 0x1 ;  /* 0x000000040000795c */ /* 0x000fe20000300000 */
.L_x_30:
[----:B------:R-:W-:Y:S01]  /*70c0*/  UIADD3 UR23, UR23, 0x1, URZ ;  /* 0x0000000117177890 */ /* 0x000fe2000fffe03f */
[C---:B------:R-:W-:Y:S01]  /*70d0*/  ISETP.GT.AND P0, PT, R228.reuse, 0x1, PT ;  /* 0x00000001e400780c */ /* 0x040fe20003f04270 */
[----:B------:R-:W-:Y:S01]  /*70e0*/  UIADD3 UR24, UR24, 0x1, URZ ;  /* 0x0000000118187890 */ /* 0x000fe2000fffe03f */
[----:B------:R-:W-:Y:S01]  /*70f0*/  VIADD R228, R228, 0xffffffff ;  /* 0xffffffffe4e47836 */ /* 0x000fe20000000000 */
[----:B------:R-:W-:Y:S02]  /*7100*/  UISETP.NE.AND UP0, UPT, UR23, 0x7, UPT ;  /* 0x000000071700788c */ /* 0x000fe4000bf05270 */
[----:B------:R-:W-:Y:S02]  /*7110*/  UISETP.NE.AND UP1, UPT, UR24, 0x7, UPT ;  /* 0x000000071800788c */ /* 0x000fe4000bf25270 */
[----:B------:R-:W-:Y:S02]  /*7120*/  USEL UR8, URZ, 0x1, UP0 ;  /* 0x000000013f087887 */ /* 0x000fe40008000000 */
[----:B------:R-:W-:-:S02]  /*7130*/  USEL UR23, UR23, URZ, UP0 ;  /* 0x0000003f17177287 */ /* 0x000fc40008000000 */
[----:B------:R-:W-:Y:S02]  /*7140*/  USEL UR24, UR24, URZ, UP1 ;  /* 0x0000003f18187287 */ /* 0x000fe40008800000 */
[----:B------:R-:W-:Y:S01]  /*7150*/  LOP3.LUT R227, R227, UR8, RZ, 0x3c, !PT ;  /* 0x00000008e3e37c12 */ /* 0x000fe2000f8e3cff */
[----:B------:R-:W-:Y:S01]  /*7160*/  UMOV UR8, 0x1 ;  /* 0x0000000100087882 */ /* 0x000fe20000000000 */
[----:B------:R-:W-:Y:S08]  /*7170*/  @P0 BRA `(.L_x_31) ;  /* 0xffffffd800400947 */ /* 0x000ff0000383ffff */
.L_x_23:
[----:B------:R-:W-:-:S04]  /*7180*/  UISETP.NE.AND UP0, UPT, UR6, URZ, UPT ;  /* 0x0000003f0600728c */ /* 0x000fc8000bf05270 */
[----:B------:R-:W-:-:S06]  /*7190*/  USEL UR6, URZ, 0x1, !UP0 ;  /* 0x000000013f067887 */ /* 0x000fcc000c000000 */
[----:B------:R-:W-:-:S13]  /*71a0*/  ISETP.NE.AND P0, PT, RZ, UR6, PT ;  /* 0x00000006ff007c0c */ /* 0x000fda000bf05270 */
[----:B------:R-:W-:Y:S05]  /*71b0*/  @!P0 BRA `(.L_x_32) ;  /* 0x0000002000e48947 */ /* 0x000fea0003800000 */
[----:B------:R-:W-:Y:S02]  /*71c0*/  WARPGROUP.DEPBAR.LE gsb0, 0x0 ;  /* 0x00008000000079c5 */ /* 0x000fe40000010000 */
[----:B------:R-:W-:Y:S01]  /*71d0*/  FADD R226, R120, R226 ;  /* 0x000000e278e27221 */ /* 0x000fe20000000000 */
[----:B------:R-:W-:Y:S01]  /*71e0*/  FADD R225, R121, R225 ;  /* 0x000000e179e17221 */ /* 0x000fe20000000000 */
[----:B------:R-:W2:Y:S04]  /*71f0*/  LDL.LU R227, [R1+0x8] ;  /* 0x0000080001e37983 */ /* 0x000ea80000300800 */
[----:B------:R0:W-:Y:S04]  /*7200*/  STL [R1+0x290], R226 ;  /* 0x000290e201007387 */ /* 0x0001e80000100800 */
[----:B0-----:R-:W4:Y:S04]  /*7210*/  LDL.LU R226, [R1+0x4] ;  /* 0x0000040001e27983 */ /* 0x001f280000300800 */
[----:B------:R0:W-:Y:S04]  /*7220*/  STL [R1+0x294], R225 ;  /* 0x000294e101007387 */ /* 0x0001e80000100800 */
[----:B0-----:R-:W3:Y:S01]  /*7230*/  LDL.LU R225, [R1] ;  /* 0x0000000001e17983 */ /* 0x001ee20000300800 */
[----:B------:R-:W-:Y:S01]  /*7240*/  FADD R224, R122, R224 ;  /* 0x000000e07ae07221 */ /* 0x000fe20000000000 */
[----:B------:R-:W-:Y:S01]  /*7250*/  FADD R223, R123, R223 ;  /* 0x000000df7bdf7221 */ /* 0x000fe20000000000 */
[----:B------:R-:W-:Y:S01]  /*7260*/  FADD R222, R124, R222 ;  /* 0x000000de7cde7221 */ /* 0x000fe20000000000 */
[----:B------:R-:W-:Y:S01]  /*7270*/  FADD R221, R125, R221 ;  /* 0x000000dd7ddd7221 */ /* 0x000fe20000000000 */
[----:B------:R-:W-:Y:S01]  /*7280*/  FADD R220, R126, R220 ;  /* 0x000000dc7edc7221 */ /* 0x000fe20000000000 */
[----:B------:R-:W-:Y:S01]  /*7290*/  STL [R1+0x298], R224 ;  /* 0x000298e001007387 */ /* 0x000fe20000100800 */
        /* <DEDUP_REMOVED lines=33> */
[----:B-----5:R-:W-:Y:S01]  /*74b0*/  FADD R2, R152, R2 ;  /* 0x0000000298027221 */ /* 0x020fe20000000000 */
[----:B------:R-:W-:Y:S01]  /*74c0*/  FADD R0, R153, R0 ;  /* 0x0000000099007221 */ /* 0x000fe20000000000 */
[----:B------:R-:W-:Y:S04]  /*74d0*/  STL [R1+0x2bc], R23 ;  /* 0x0002bc1701007387 */ /* 0x000fe80000100800 */
        /* <DEDUP_REMOVED lines=17> */
[----:B------:R0:W-:Y:S04]  /*75f0*/  STL [R1+0x304], R5 ;  /* 0x0003040501007387 */ /* 0x0001e80000100800 */
[----:B0-----:R-:W3:Y:S01]  /*7600*/  LDL.LU R5, [R1+0xc] ;  /* 0x00000c0001057983 */ /* 0x001ee20000300800 */
[----:B--2---:R-:W-:Y:S01]  /*7610*/  FADD R227, R156, R227 ;  /* 0x000000e39ce37221 */ /* 0x004fe20000000000 */
[----:B----4-:R-:W-:Y:S01]  /*7620*/  FADD R226, R155, R226 ;  /* 0x000000e29be27221 */ /* 0x010fe20000000000 */
[----:B---3--:R-:W-:-:S05]  /*7630*/  FADD R225, R154, R225 ;  /* 0x000000e19ae17221 */ /* 0x008fca0000000000 */
[----:B------:R0:W-:Y:S04]  /*7640*/  STL [R1], R225 ;  /* 0x000000e101007387 */ /* 0x0001e80000100800 */
[----:B------:R-:W2:Y:S04]  /*7650*/  LDL.LU R6, [R1+0x10] ;  /* 0x0000100001067983 */ /* 0x000ea80000300800 */
[----:B------:R3:W-:Y:S04]  /*7660*/  STL [R1+0x4], R226 ;  /* 0x000004e201007387 */ /* 0x0007e80000100800 */
[----:B------:R-:W4:Y:S04]  /*7670*/  LDL.LU R7, [R1+0x14] ;  /* 0x0000140001077983 */ /* 0x000f280000300800 */
[----:B------:R1:W-:Y:S04]  /*7680*/  STL [R1+0x8], R227 ;  /* 0x000008e301007387 */ /* 0x0003e80000100800 */
        /* <DEDUP_REMOVED lines=26> */
[----:B---3--:R-:W3:Y:S04]  /*7830*/  LDL.LU R226, [R1+0x80] ;  /* 0x0000800001e27983 */ /* 0x008ee80000300800 */
[----:B-1----:R-:W3:Y:S01]  /*7840*/  LDL.LU R227, [R1+0x84] ;  /* 0x0000840001e37983 */ /* 0x002ee20000300800 */
[----:B------:R-:W-:-:S05]  /*7850*/  FADD R5, R157, R5 ;  /* 0x000000059d057221 */ /* 0x000fca0000000000 */
[----:B------:R0:W-:Y:S01]  /*7860*/  STL [R1+0xc], R5 ;  /* 0x00000c0501007387 */ /* 0x0001e20000100800 */
[----:B--2---:R-:W-:Y:S01]  /*7870*/  FADD R6, R158, R6 ;  /* 0x000000069e067221 */ /* 0x004fe20000000000 */
        /* <DEDUP_REMOVED lines=54> */
[----:B---3--:R-:W-:-:S03]  /*7be0*/  FADD R226, R186, R226 ;  /* 0x000000e2bae27221 */ /* 0x008fc60000000000 */
[----:B0-----:R-:W3:Y:S01]  /*7bf0*/  LDL.LU R5, [R1+0x88] ;  /* 0x0000880001057983 */ /* 0x001ee20000300800 */
[----:B------:R-:W-:-:S03]  /*7c00*/  FADD R227, R187, R227 ;  /* 0x000000e3bbe37221 */ /* 0x000fc60000000000 */
[----:B------:R0:W-:Y:S04]  /*7c10*/  STL [R1+0x7c], R225 ;  /* 0x00007ce101007387 */ /* 0x0001e80000100800 */
[----:B-1----:R-:W3:Y:S04]  /*7c20*/  LDL.LU R6, [R1+0x8c] ;  /* 0x00008c0001067983 */ /* 0x002ee80000300800 */
[----:B------:R1:W-:Y:S04]  /*7c30*/  STL [R1+0x80], R226 ;  /* 0x000080e201007387 */ /* 0x0003e80000100800 */
[----:B--2---:R-:W2:Y:S04]  /*7c40*/  LDL.LU R7, [R1+0x90] ;  /* 0x0000900001077983 */ /* 0x004ea80000300800 */
[----:B------:R1:W-:Y:S04]  /*7c50*/  STL [R1+0x84], R227 ;  /* 0x000084e301007387 */ /* 0x0003e80000100800 */
        /* <DEDUP_REMOVED lines=28> */
[----:B---3--:R-:W-:Y:S01]  /*7e20*/  FADD R5, R188, R5 ;  /* 0x00000005bc057221 */ /* 0x008fe20000000000 */
[----:B------:R-:W-:-:S04]  /*7e30*/  FADD R6, R189, R6 ;  /* 0x00000006bd067221 */ /* 0x000fc80000000000 */
[----:B------:R0:W-:Y:S01]  /*7e40*/  STL [R1+0x88], R5 ;  /* 0x0000880501007387 */ /* 0x0001e20000100800 */
[----:B--2---:R-:W-:-:S03]  /*7e50*/  FADD R7, R190, R7 ;  /* 0x00000007be077221 */ /* 0x004fc60000000000 */
        /* <DEDUP_REMOVED lines=89> */
[----:B------:R-:W-:Y:S01]  /*83f0*/  FADD R5, R27, R5 ;  /* 0x000000051b057221 */ /* 0x000fe20000000000 */
        /* <DEDUP_REMOVED lines=185> */
[----:B------:R-:W-:-:S05]  /*8f90*/  FADD R5, R89, R5 ;  /* 0x0000000559057221 */ /* 0x000fca0000000000 */
[----:B------:R0:W-:Y:S01]  /*8fa0*/  STL [R1+0x1fc], R5 ;  /* 0x0001fc0501007387 */ /* 0x0001e20000100800 */
[----:B------:R-:W-:-:S03]  /*8fb0*/  FADD R6, R90, R6 ;  /* 0x000000065a067221 */ /* 0x000fc60000000000 */
[----:B0-----:R0:W5:Y:S01]  /*8fc0*/  LDL.LU R5, [R1+0x304] ;  /* 0x0003040001057983 */ /* 0x0011620000300800 */
[----:B--2---:R-:W-:-:S03]  /*8fd0*/  FADD R7, R91, R7 ;  /* 0x000000075b077221 */ /* 0x004fc60000000000 */
[----:B------:R1:W-:Y:S01]  /*8fe0*/  STL [R1+0x200], R6 ;  /* 0x0002000601007387 */ /* 0x0003e20000100800 */
[----:B---3--:R-:W-:Y:S01]  /*8ff0*/  FADD R8, R92, R8 ;  /* 0x000000085c087221 */ /* 0x008fe20000000000 */
[----:B----4-:R-:W-:Y:S02]  /*9000*/  FADD R9, R93, R9 ;  /* 0x000000095d097221 */ /* 0x010fe40000000000 */
[----:B-1----:R0:W5:Y:S01]  /*9010*/  LDL.LU R6, [R1+0x300] ;  /* 0x0003000001067983 */ /* 0x0021620000300800 */
[----:B------:R-:W-:-:S03]  /*9020*/  FADD R10, R94, R10 ;  /* 0x0000000a5e0a7221 */ /* 0x000fc60000000000 */
[----:B------:R1:W-:Y:S01]  /*9030*/  STL [R1+0x204], R7 ;  /* 0x0002040701007387 */ /* 0x0003e20000100800 */
[----:B------:R-:W-:-:S03]  /*9040*/  FADD R11, R95, R11 ;  /* 0x0000000b5f0b7221 */ /* 0x000fc60000000000 */
[----:B-1----:R0:W5:Y:S01]  /*9050*/  LDL.LU R7, [R1+0x2fc] ;  /* 0x0002fc0001077983 */ /* 0x0021620000300800 */
[----:B------:R-:W-:-:S03]  /*9060*/  FADD R12, R96, R12 ;  /* 0x0000000c600c7221 */ /* 0x000fc60000000000 */
[----:B------:R1:W-:Y:S01]  /*9070*/  STL [R1+0x208], R8 ;  /* 0x0002080801007387 */ /* 0x0003e20000100800 */
[----:B------:R-:W-:Y:S01]  /*9080*/  FADD R13, R97, R13 ;  /* 0x0000000d610d7221 */ /* 0x000fe20000000000 */
[----:B------:R-:W-:Y:S02]  /*9090*/  FADD R14, R98, R14 ;  /* 0x0000000e620e7221 */ /* 0x000fe40000000000 */
[----:B-1----:R0:W5:Y:S04]  /*90a0*/  LDL.LU R8, [R1+0x2f8] ;  /* 0x0002f80001087983 */ /* 0x0021680000300800 */
[----:B------:R1:W-:Y:S01]  /*90b0*/  STL [R1+0x20c], R9 ;  /* 0x00020c0901007387 */ /* 0x0003e20000100800 */
[----:B------:R-:W-:Y:S01]  /*90c0*/  FADD R15, R99, R15 ;  /* 0x0000000f630f7221 */ /* 0x000fe20000000000 */
[----:B------:R-:W-:-:S02]  /*90d0*/  FADD R16, R100, R16 ;  /* 0x0000001064107221 */ /* 0x000fc40000000000 */
[----:B-1----:R0:W5:Y:S04]  /*90e0*/  LDL.LU R9, [R1+0x2f4] ;  /* 0x0002f40001097983 */ /* 0x0021680000300800 */
[----:B------:R1:W-:Y:S01]  /*90f0*/  STL [R1+0x210], R10 ;  /* 0x0002100a01007387 */ /* 0x0003e20000100800 */
[----:B------:R-:W-:-:S03]  /*9100*/  FADD R17, R101, R17 ;  /* 0x0000001165117221 */ /* 0x000fc60000000000 */
        /* <DEDUP_REMOVED lines=55> */
[----:B------:R1:W-:Y:S04]  /*9480*/  STL [R1+0x25c], R221 ;  /* 0x00025cdd01007387 */ /* 0x0003e80000100800 */
        /* <DEDUP_REMOVED lines=11> */
[----:B------:R0:W-:Y:S02]  /*9540*/  STL [R1+0x274], R227 ;  /* 0x000274e301007387 */ /* 0x0001e40000100800 */
.L_x_32:
[----:B------:R-:W-:Y:S02]  /*9550*/  WARPGROUP.DEPBAR.LE gsb0, 0x0 ;  /* 0x00008000000079c5 */ /* 0x000fe40000010000 */
[----:B------:R-:W2:Y:S02]  /*9560*/  LDC R24, c[0x0][0x28c] ;  /* 0x0000a300ff187b82 */ /* 0x000ea40000000800 */
[----:B--2---:R-:W-:-:S13]  /*9570*/  ISETP.GE.AND P0, PT, R24, 0x1, PT ;  /* 0x000000011800780c */ /* 0x004fda0003f06270 */
[----:B------:R-:W-:Y:S05]  /*9580*/  @!P0 BRA `(.L_x_33) ;  /* 0x00000000006c8947 */ /* 0x000fea0003800000 */
[----:B------:R-:W-:-:S06]  /*9590*/  UISETP.NE.AND UP0, UPT, UR22, 0x3, UPT ;  /* 0x000000031600788c */ /* 0x000fcc000bf05270 */
[----:B------:R-:W-:-:S13]  /*95a0*/  PLOP3.LUT P0, PT, PT, PT, UP0, 0x80, 0x0 ;  /* 0x000000000000781c */ /* 0x000fda0003f0f008 */
[----:B------:R-:W-:Y:S05]  /*95b0*/  @!P0 BRA `(.L_x_34) ;  /* 0x0000000000048947 */ /* 0x000fea0003800000 */
[----:B------:R-:W-:Y:S01]  /*95c0*/  BPT.TRAP 0x1 ;  /* 0x000000040000795c */ /* 0x000fe20000300000 */
.L_x_34:
[----:B0-----:R-:W2:Y:S01]  /*95d0*/  LDL R227, [R1+0x278] ;  /* 0x0002780001e37983 */ /* 0x001ea20000100800 */
[----:B------:R-:W-:Y:S01]  /*95e0*/  BSSY B0, `(.L_x_35) ;  /* 0x0000011000007945 */ /* 0x000fe20003800000 */
[----:B--2---:R-:W-:-:S13]  /*95f0*/  ISETP.NE.AND P0, PT, R227, RZ, PT ;  /* 0x000000ffe300720c */ /* 0x004fda0003f05270 */
[----:B------:R-:W-:Y:S05]  /*9600*/  @!P0 BRA `(.L_x_36) ;  /* 0x0000000000388947 */ /* 0x000fea0003800000 */
[----:B------:R-:W2:Y:S01]  /*9610*/  LDL R227, [R1+0x27c] ;  /* 0x00027c0001e37983 */ /* 0x000ea20000100800 */
[----:B------:R-:W-:-:S04]  /*9620*/  UISETP.LT.AND UP0, UPT, UR9, 0x1, UPT ;  /* 0x000000010900788c */ /* 0x000fc8000bf01270 */
[----:B------:R-:W-:-:S04]  /*9630*/  USEL UR8, UR9, 0x1, UP0 ;  /* 0x0000000109087887 */ /* 0x000fc80008000000 */
[----:B------:R-:W-:-:S04]  /*9640*/  UIADD3 UR8, UR5, UR9, -UR8 ;  /* 0x0000000905087290 */ /* 0x000fc8000fffe808 */
[----:B------:R-:W-:-:S04]  /*9650*/  UIMAD.WIDE.U32 UR6, UR8, 0x24924925, URZ ;  /* 0x24924925080678a5 */ /* 0x000fc8000f8e003f */
[----:B------:R-:W-:-:S04]  /*9660*/  UIADD3 UR6, UR8, -UR7, URZ ;  /* 0x8000000708067290 */ /* 0x000fc8000fffe03f */
[----:B------:R-:W-:-:S04]  /*9670*/  ULEA.HI UR6, UR6, UR7, URZ, 0x1f ;  /* 0x0000000706067291 */ /* 0x000fc8000f8ff83f */
[----:B------:R-:W-:-:S04]  /*9680*/  USHF.R.U32.HI UR6, URZ, 0x2, UR6 ;  /* 0x000000023f067899 */ /* 0x000fc80008011606 */
[----:B------:R-:W-:-:S04]  /*9690*/  UIMAD UR6, UR6, -0x7, UR8 ;  /* 0xfffffff9060678a4 */ /* 0x000fc8000f8e0208 */
[----:B------:R-:W-:-:S04]  /*96a0*/  ULEA UR6, UR6, UR11, 0x3 ;  /* 0x0000000b06067291 */ /* 0x000fc8000f8e183f */
[----:B------:R-:W-:-:S06]  /*96b0*/  UIADD3 UR6, UR6, 0x38, URZ ;  /* 0x0000003806067890 */ /* 0x000fcc000fffe03f */
[----:B------:R-:W-:-:S05]  /*96c0*/  IMAD.U32 R24, RZ, RZ, UR6 ;  /* 0x00000006ff187e24 */ /* 0x000fca000f8e00ff */
[----:B--2---:R-:W-:-:S04]  /*96d0*/  PRMT R24, R227, 0x654, R24 ;  /* 0x00000654e3187816 */ /* 0x004fc80000000018 */
[----:B------:R0:W-:Y:S03]  /*96e0*/  SYNCS.ARRIVE.TRANS64.RED.A1T0 RZ, [R24+URZ], RZ ;  /* 0x000000ff18ff79a7 */ /* 0x0001e6000810043f */
.L_x_36:
[----:B------:R-:W-:Y:S05]  /*96f0*/  BSYNC B0 ;  /* 0x0000000000007941 */ /* 0x000fea0003800000 */
.L_x_35:
[----:B------:R-:W-:-:S06]  /*9700*/  UISETP.GT.U32.AND UP0, UPT, UR13, 0x1, UPT ;  /* 0x000000010d00788c */ /* 0x000fcc000bf04070 */
[----:B------:R-:W-:-:S13]  /*9710*/  PLOP3.LUT P0, PT, PT, PT, UP0, 0x80, 0x0 ;  /* 0x000000000000781c */ /* 0x000fda0003f0f008 */
[----:B------:R-:W-:Y:S05]  /*9720*/  @P0 BRA `(.L_x_33) ;  /* 0x0000000000040947 */ /* 0x000fea0003800000 */
[----:B------:R-:W-:Y:S01]  /*9730*/  BPT.TRAP 0x1 ;  /* 0x000000040000795c */ /* 0x000fe20000300000 */
.L_x_33:
[----:B-----5:R2:W-:Y:S01]  /*9740*/  STL [R1+0x294], R2 ;  /* 0x0002940201007387 */ /* 0x0205e20000100800 */
[----:B------:R-:W4:Y:S01]  /*9750*/  LDC R28, c[0x0][0x288] ;  /* 0x0000a200ff1c7b82 */ /* 0x000f220000000800 */
[----:B------:R-:W-:Y:S02]  /*9760*/  UIADD3 UR8, UR9, UR5, URZ ;  /* 0x0000000509087290 */ /* 0x000fe4000fffe03f */
[----:B------:R-:W-:Y:S01]  /*9770*/  USHF.R.S32.HI UR11, URZ, 0x1f, UR10 ;  /* 0x0000001f3f0b7899 */ /* 0x000fe2000801140a */
[----:B------:R-:W-:Y:S01]  /*9780*/  ULDC UR18, c[0x0][0x284] ;  /* 0x0000a10000127ab9 */ /* 0x000fe20000000800 */
[----:B------:R-:W-:Y:S01]  /*9790*/  UISETP.GE.U32.AND UP1, UPT, UR9, 0x7, UPT ;  /* 0x000000070900788c */ /* 0x000fe2000bf26070 */
[----:B------:R-:W-:Y:S01]  /*97a0*/  ULDC.64 UR16, c[0x0][0x5d0] ;  /* 0x0001740000107ab9 */ /* 0x000fe20000000a00 */
[----:B--2---:R-:W2:Y:S04]  /*97b0*/  LDL.LU R2, [R1+0x288] ;  /* 0x0002880001027983 */ /* 0x004ea80000300800 */
[----:B------:R1:W-:Y:S04]  /*97c0*/  STL [R1+0x290], R0 ;  /* 0x0002900001007387 */ /* 0x0003e80000100800 */
[----:B0-----:R-:W3:Y:S01]  /*97d0*/  LDL.LU R227, [R1+0x28c] ;  /* 0x00028c0001e37983 */ /* 0x001ee20000300800 */
[----:B-1----:R-:W0:Y:S02]  /*97e0*/  S2R R0, SR_TID.X ;  /* 0x0000000000007919 */ /* 0x002e240000002100 */
[----:B0-----:R-:W-:-:S02]  /*97f0*/  SHF.R.U32.HI R24, RZ, 0x7, R0 ;  /* 0x00000007ff187819 */ /* 0x001fc40000011600 */
[----:B------:R-:W-:Y:S02]  /*9800*/  SHF.R.U32.HI R25, RZ, 0x2, R0 ;  /* 0x00000002ff197819 */ /* 0x000fe40000011600 */
[----:B------:R-:W-:Y:S02]  /*9810*/  LOP3.LUT R26, R0, 0x60, RZ, 0xc0, !PT ;  /* 0x00000060001a7812 */ /* 0x000fe400078ec0ff */
[----:B------:R-:W-:Y:S02]  /*9820*/  LOP3.LUT R24, R24, 0x1, RZ, 0xc0, !PT ;  /* 0x0000000118187812 */ /* 0x000fe400078ec0ff */
[----:B------:R-:W-:Y:S02]  /*9830*/  LOP3.LUT R25, R25, 0x7, RZ, 0xc0, !PT ;  /* 0x0000000719197812 */ /* 0x000fe400078ec0ff */
[----:B------:R-:W-:Y:S01]  /*9840*/  SHF.R.U32.HI R26, RZ, 0x1, R26 ;  /* 0x00000001ff1a7819 */ /* 0x000fe2000001161a */
[----:B------:R-:W-:-:S03]  /*9850*/  IMAD.SHL.U32 R30, R24, 0x40, RZ ;  /* 0x00000040181e7824 */ /* 0x000fc600078e00ff */
[--C-:B------:R-:W-:Y:S02]  /*9860*/  IADD3 R27, RZ, -R26, -R25.reuse ;  /* 0x8000001aff1b7210 */ /* 0x100fe40007ffe819 */
[----:B------:R-:W-:Y:S01]  /*9870*/  LOP3.LUT R37, R30, 0x40, R25, 0xe2, !PT ;  /* 0x000000401e257812 */ /* 0x000fe200078ee219 */
[----:B------:R-:W-:Y:S02]  /*9880*/  IMAD.SHL.U32 R30, R0, 0x2, RZ ;  /* 0x00000002001e7824 */ /* 0x000fe400078e00ff */
[----:B------:R-:W-:Y:S01]  /*9890*/  IMAD R35, R24, -0x40, R27 ;  /* 0xffffffc018237824 */ /* 0x000fe200078e021b */
[----:B------:R-:W-:Y:S01]  /*98a0*/  LOP3.LUT R24, R0, 0x3, RZ, 0xc0, !PT ;  /* 0x0000000300187812 */ /* 0x000fe200078ec0ff */
[----:B--2---:R-:W-:Y:S02]  /*98b0*/  IMAD R27, R2, 0x180, RZ ;  /* 0x00000180021b7824 */ /* 0x004fe400078e02ff */
[----:B------:R0:W5:Y:S04]  /*98c0*/  LDL.LU R2, [R1+0x294] ;  /* 0x0002940001027983 */ /* 0x0001680000300800 */
[----:B------:R0:W5:Y:S01]  /*98d0*/  LDL.LU R0, [R1+0x290] ;  /* 0x0002900001007983 */ /* 0x0001620000300800 */
[----:B----4-:R-:W-:Y:S01]  /*98e0*/  IMAD R36, R24, -0x2, R28 ;  /* 0xfffffffe18247824 */ /* 0x010fe200078e021c */
[----:B------:R-:W-:Y:S01]  /*98f0*/  ISETP.GE.AND P0, PT, R27, R28, PT ;  /* 0x0000001c1b00720c */ /* 0x000fe20003f06270 */
[----:B------:R-:W-:Y:S01]  /*9900*/  UISETP.GT.U32.AND UP0, UPT, UR8, 0x6, UPT ;  /* 0x000000060800788c */ /* 0x000fe2000bf04070 */
[----:B---3--:R-:W-:Y:S01]  /*9910*/  IMAD.SHL.U32 R28, R227, 0x80, RZ ;  /* 0x00000080e31c7824 */ /* 0x008fe200078e00ff */
[----:B------:R-:W-:Y:S01]  /*9920*/  UIMAD.WIDE.U32 UR6, UR8, 0x24924925, URZ ;  /* 0x24924925080678a5 */ /* 0x000fe2000f8e003f */
[----:B------:R-:W-:Y:S01]  /*9930*/  LOP3.LUT R30, R27, 0x6, R30, 0xf8, !PT ;  /* 0x000000061b1e7812 */ /* 0x000fe200078ef81e */
[----:B------:R-:W-:-:S02]  /*9940*/  UISETP.LT.U32.AND UP0, UPT, UR9, 0x7, UP0 ;  /* 0x000000070900788c */ /* 0x000fc40008701070 */
[----:B------:R-:W-:Y:S01]  /*9950*/  UIADD3 UR5, UR8, -UR7, URZ ;  /* 0x8000000708057290 */ /* 0x000fe2000fffe03f */
[----:B------:R-:W-:Y:S01]  /*9960*/  ISETP.GE.OR P0, PT, R28, UR18, P0 ;  /* 0x000000121c007c0c */ /* 0x000fe20008706670 */
[----:B------:R-:W-:Y:S01]  /*9970*/  UIMAD UR6, UR11, UR16, URZ ;  /* 0x000000100b0672a4 */ /* 0x000fe2000f8e023f */
[--C-:B------:R-:W-:Y:S01]  /*9980*/  SHF.R.S32.HI R31, RZ, 0x1f, R30.reuse ;  /* 0x0000001fff1f7819 */ /* 0x100fe2000001141e */
[----:B------:R-:W-:Y:S01]  /*9990*/  USEL UR12, URZ, 0x1, !UP0 ;  /* 0x000000013f0c7887 */ /* 0x000fe2000c000000 */
[----:B------:R-:W-:Y:S01]  /*99a0*/  IMAD.U32 R25, RZ, RZ, UR16 ;  /* 0x00000010ff197e24 */ /* 0x000fe2000f8e00ff */
[----:B------:R-:W-:Y:S02]  /*99b0*/  ULEA.HI UR5, UR5, UR7, URZ, 0x1f ;  /* 0x0000000705057291 */ /* 0x000fe4000f8ff83f */
[----:B------:R-:W-:Y:S02]  /*99c0*/  UIMAD UR6, UR10, UR17, UR6 ;  /* 0x000000110a0672a4 */ /* 0x000fe4000f8e0206 */
[----:B------:R-:W-:Y:S01]  /*99d0*/  IMAD.WIDE.U32 R24, R25, UR10, R30 ;  /* 0x0000000a19187c25 */ /* 0x000fe2000f8e001e */
[----:B------:R-:W-:-:S02]  /*99e0*/  ULOP3.LUT UR4, UR4, UR12, URZ, 0x3c, !UPT ;  /* 0x0000000c04047292 */ /* 0x000fc4000f8e3c3f */
[----:B------:R-:W-:Y:S01]  /*99f0*/  USHF.R.U32.HI UR5, URZ, 0x2, UR5 ;  /* 0x000000023f057899 */ /* 0x000fe20008011605 */
[----:B------:R-:W-:Y:S01]  /*9a00*/  IMAD.WIDE R32, R227, 0x80, RZ ;  /* 0x00000080e3207825 */ /* 0x000fe200078e02ff */
[----:B------:R-:W-:Y:S02]  /*9a10*/  IADD3 R35, -R28, UR18, R35 ;  /* 0x000000121c237c10 */ /* 0x000fe4000fffe123 */
[----:B------:R-:W-:Y:S01]  /*9a20*/  @UP1 ULOP3.LUT UR4, UR4, 0x1, UR5, 0x78, !UPT ;  /* 0x0000000104041892 */ /* 0x000fe2000f8e7805 */
[----:B------:R-:W-:Y:S01]  /*9a30*/  VIADD R25, R25, UR6 ;  /* 0x0000000619197c36 */ /* 0x000fe20008000000 */
[----:B------:R-:W-:Y:S01]  /*9a40*/  UIMAD UR5, UR5, -0x7, UR8 ;  /* 0xfffffff9050578a4 */ /* 0x000fe2000f8e0208 */
[----:B------:R-:W-:Y:S01]  /*9a50*/  LOP3.LUT R37, R32, R37, R26, 0xfe, !PT ;  /* 0x0000002520257212 */ /* 0x000fe200078efe1a */
[----:B------:R-:W-:Y:S02]  /*9a60*/  IMAD.IADD R36, R36, 0x1, -R27 ;  /* 0x0000000124247824 */ /* 0x000fe400078e0a1b */
[----:B------:R-:W-:Y:S01]  /*9a70*/  IMAD.MOV.U32 R34, RZ, RZ, -0x1 ;  /* 0xffffffffff227424 */ /* 0x000fe200078e00ff */
[----:B0-----:R-:W-:Y:S07]  /*9a80*/  @P0 BRA `(.L_x_37) ;  /* 0x000000ec00880947 */ /* 0x001fee0003800000 */
[----:B------:R-:W0:Y:S01]  /*9a90*/  LDC.64 R28, c[0x0][0x5c8] ;  /* 0x00017200ff1c7b82 */ /* 0x000e220000000a00 */
[----:B------:R-:W-:Y:S01]  /*9aa0*/  ULDC.64 UR6, c[0x0][0x5c0] ;  /* 0x0001700000067ab9 */ /* 0x000fe20000000a00 */
[----:B------:R-:W-:Y:S01]  /*9ab0*/  BSSY B0, `(.L_x_37) ;  /* 0x0000edf000007945 */ /* 0x000fe20003800000 */
[-C--:B0-----:R-:W-:Y:S02]  /*9ac0*/  IMAD R26, R33, R28.reuse, RZ ;  /* 0x0000001c211a7224 */ /* 0x081fe400078e02ff */
[----:B------:R-:W-:-:S04]  /*9ad0*/  IMAD.WIDE.U32 R24, R37, R28, R24 ;  /* 0x0000001c25187225 */ /* 0x000fc800078e0018 */
[----:B------:R-:W-:Y:S01]  /*9ae0*/  IMAD R27, R37, R29, R26 ;  /* 0x0000001d251b7224 */ /* 0x000fe200078e021a */
[----:B------:R-:W-:Y:S02]  /*9af0*/  LEA R26, P0, R28, R24, 0x3 ;  /* 0x000000181c1a7211 */ /* 0x000fe400078018ff */
[----:B------:R-:W-:Y:S01]  /*9b00*/  IADD3 R24, P1, R24, UR6, RZ ;  /* 0x0000000618187c10 */ /* 0x000fe2000ff3e0ff */
[----:B------:R-:W-:Y:S01]  /*9b10*/  IMAD.IADD R27, R25, 0x1, R27 ;  /* 0x00000001191b7824 */ /* 0x000fe200078e021b */
[----:B------:R-:W-:-:S04]  /*9b20*/  IADD3 R26, P2, R26, UR6, RZ ;  /* 0x000000061a1a7c10 */ /* 0x000fc8000ff5e0ff */
[----:B------:R-:W-:Y:S02]  /*9b30*/  LEA.HI.X R28, R28, R27, R29, 0x3, P0 ;  /* 0x0000001b1c1c7211 */ /* 0x000fe400000f1c1d */
[----:B------:R-:W-:Y:S02]  /*9b40*/  FSETP.NEU.AND P0, PT, RZ, UR21, PT ;  /* 0x00000015ff007c0b */ /* 0x000fe4000bf0d000 */
[----:B------:R-:W-:Y:S02]  /*9b50*/  IADD3.X R25, R27, UR7, RZ, P1, !PT ;  /* 0x000000071b197c10 */ /* 0x000fe40008ffe4ff */
[----:B------:R-:W-:-:S09]  /*9b60*/  IADD3.X R27, R28, UR7, RZ, P2, !PT ;  /* 0x000000071c1b7c10 */ /* 0x000fd200097fe4ff */
[----:B------:R-:W-:Y:S05]  /*9b70*/  @!P0 BRA `(.L_x_38) ;  /* 0x000000ac00508947 */ /* 0x000fea0003800000 */
[----:B------:R-:W-:Y:S01]  /*9b80*/  ULDC.64 UR16, c[0x0][0x5b8] ;  /* 0x00016e0000107ab9 */ /* 0x000fe20000000a00 */
[----:B------:R-:W-:Y:S01]  /*9b90*/  ISETP.GE.AND P1, PT, R36, 0x1, PT ;  /* 0x000000012400780c */ /* 0x000fe20003f26270 */
[----:B------:R-:W-:Y:S02]  /*9ba0*/  UIMAD UR6, UR11, UR16, URZ ;  /* 0x000000100b0672a4 */ /* 0x000fe4000f8e023f */
[----:B------:R-:W-:Y:S01]  /*9bb0*/  IMAD.U32 R29, RZ, RZ, UR16 ;  /* 0x00000010ff1d7e24 */ /* 0x000fe2000f8e00ff */
[----:B------:R-:W-:Y:S01]  /*9bc0*/  BSSY B1, `(.L_x_39) ;  /* 0x000000f000017945 */ /* 0x000fe20003800000 */
[----:B------:R-:W-:Y:S01]  /*9bd0*/  ISETP.LT.OR P4, PT, R35, 0x1, !P1 ;  /* 0x000000012300780c */ /* 0x000fe20004f81670 */
[----:B------:R-:W-:Y:S02]  /*9be0*/  UIMAD UR6, UR10, UR17, UR6 ;  /* 0x000000110a0672a4 */ /* 0x000fe4000f8e0206 */
[----:B------:R-:W-:Y:S01]  /*9bf0*/  IMAD.WIDE.U32 R30, R29, UR10, R30 ;  /* 0x0000000a1d1e7c25 */ /* 0x000fe2000f8e001e */
[----:B------:R-:W-:-:S03]  /*9c00*/  ULDC.64 UR10, c[0x0][0x5a8] ;  /* 0x00016a00000a7ab9 */ /* 0x000fc60000000a00 */
[----:B------:R-:W-:Y:S01]  /*9c10*/  VIADD R31, R31, UR6 ;  /* 0x000000061f1f7c36 */ /* 0x000fe20008000000 */
[----:B------:R-:W-:Y:S02]  /*9c20*/  ULDC.64 UR6, c[0x0][0x5b0] ;  /* 0x00016c0000067ab9 */ /* 0x000fe40000000a00 */
[----:B------:R-:W-:Y:S02]  /*9c30*/  IMAD R38, R33, UR6, RZ ;  /* 0x0000000621267c24 */ /* 0x000fe4000f8e02ff */
[----:B------:R-:W-:-:S04]  /*9c40*/  IMAD.WIDE.U32 R28, R37, UR6, R30 ;  /* 0x00000006251c7c25 */ /* 0x000fc8000f8e001e */
[--C-:B------:R-:W-:Y:S01]  /*9c50*/  IMAD R39, R37, UR7, R38.reuse ;  /* 0x0000000725277c24 */ /* 0x100fe2000f8e0226 */
[----:B------:R-:W-:Y:S02]  /*9c60*/  IADD3 R28, P0, R28, UR10, RZ ;  /* 0x0000000a1c1c7c10 */ /* 0x000fe4000ff1e0ff */
[----:B------:R-:W-:Y:S02]  /*9c70*/  PRMT R38, RZ, 0x7610, R38 ;  /* 0x00007610ff267816 */ /* 0x000fe40000000026 */
[----:B------:R-:W-:Y:S01]  /*9c80*/  IADD3.X R29, R29, UR11, R39, P0, !PT ;  /* 0x0000000b1d1d7c10 */ /* 0x000fe200087fe427 */
[----:B------:R-:W-:Y:S08]  /*9c90*/  @P4 BRA `(.L_x_40) ;  /* 0x0000000000044947 */ /* 0x000ff00003800000 */
[----:B------:R0:W5:Y:S02]  /*9ca0*/  LDG.E.U8 R38, desc[UR14][R28.64] ;  /* 0x0000000e1c267981 */ /* 0x000164000c1e1100 */
.L_x_40:
[----:B------:R-:W-:Y:S05]  /*9cb0*/  BSYNC B1 ;  /* 0x0000000000017941 */ /* 0x000fea0003800000 */
.L_x_39:
[----:B-----5:R-:W-:Y:S01]  /*9cc0*/  LOP3.LUT R38, R38, 0xff, RZ, 0xc0, !PT ;  /* 0x000000ff26267812 */ /* 0x020fe200078ec0ff */
[----:B------:R-:W-:Y:S01]  /*9cd0*/  BSSY B1, `(.L_x_41) ;  /* 0x000000c000017945 */ /* 0x000fe20003800000 */
[----:B------:R-:W-:Y:S02]  /*9ce0*/  ISETP.GE.AND P0, PT, R36, 0x2, PT ;  /* 0x000000022400780c */ /* 0x000fe40003f06270 */
[----:B------:R-:W-:Y:S02]  /*9cf0*/  F2FP.F16.E4M3.UNPACK_B R38, R38 ;  /* 0x00000026ff26723e */ /* 0x000fe400020006ff */
[----:B------:R-:W-:-:S03]  /*9d00*/  ISETP.LT.OR P2, PT, R35, 0x1, !P0 ;  /* 0x000000012300780c */ /* 0x000fc60004741670 */
[----:B------:R-:W-:-:S05]  /*9d10*/  HADD2.F32 R38, -RZ, R38.H0_H0 ;  /* 0x20000026ff267230 */ /* 0x000fca0000004100 */
[----:B------:R-:W-:Y:S01]  /*9d20*/  FMUL R39, R38, UR21 ;  /* 0x0000001526277c20 */ /* 0x000fe20008400000 */
[----:B------:R-:W-:-:S03]  /*9d30*/  PRMT R38, RZ, 0x7610, R38 ;  /* 0x00007610ff267816 */ /* 0x000fc60000000026 */
[----:B------:R-:W-:-:S05]  /*9d40*/  FFMA R39, R226, UR20, R39 ;  /* 0x00000014e2277c23 */ /* 0x000fca0008000027 */
[----:B------:R-:W-:-:S05]  /*9d50*/  F2FP.SATFINITE.E4M3.F32.PACK_AB_MERGE_C R39, RZ, R39, RZ ;  /* 0x00000027ff27723e */ /* 0x000fca00048070ff */
[----:B------:R1:W-:Y:S01]  /*9d60*/  @!P4 STG.E.U8 desc[UR14][R24.64], R39 ;  /* 0x000000271800c986 */ /* 0x0003e2000c10110e */
[----:B------:R-:W-:Y:S05]  /*9d70*/  @P2 BRA `(.L_x_42) ;  /* 0x0000000000042947 */ /* 0x000fea0003800000 */
[----:B------:R2:W5:Y:S02]  /*9d80*/  LDG.E.U8 R38, desc[UR14][R28.64+0x1] ;  /* 0x0000010e1c267981 */ /* 0x000564000c1e1100 */
.L_x_42:
[----:B------:R-:W-:Y:S05]  /*9d90*/  BSYNC B1 ;  /* 0x0000000000017941 */ /* 0x000fea0003800000 */
.L_x_41:
[----:B-----5:R-:W-:Y:S01]  /*9da0*/  LOP3.LUT R38, R38, 0xff, RZ, 0xc0, !PT ;  /* 0x000000ff26267812 */ /* 0x020fe200078ec0ff */
[----:B------:R-:W-:Y:S01]  /*9db0*/  BSSY B1, `(.L_x_43) ;  /* 0x0000012000017945 */ /* 0x000fe20003800000 */
[----:B------:R-:W-:Y:S02]  /*9dc0*/  IADD3 R37, P4, R37, 0x8, RZ ;  /* 0x0000000825257810 */ /* 0x000fe40007f9e0ff */
[----:B------:R-:W-:Y:S02]  /*9dd0*/  F2FP.F16.E4M3.UNPACK_B R38, R38 ;  /* 0x00000026ff26723e */ /* 0x000fe400020006ff */
[----:B------:R-:W-:Y:S01]  /*9de0*/  ISETP.LT.OR P1, PT, R35, 0x9, !P1 ;  /* 0x000000092300780c */ /* 0x000fe20004f21670 */
[----:B------:R-:W-:Y:S02]  /*9df0*/  IMAD.X R32, RZ, RZ, R33, P4 ;  /* 0x000000ffff207224 */ /* 0x000fe400020e0621 */
[----:B------:R-:W-:Y:S02]  /*9e00*/  HADD2.F32 R38, -RZ, R38.H0_H0 ;  /* 0x20000026ff267230 */ /* 0x000fe40000004100 */
[----:B------:R-:W-:-:S02]  /*9e10*/  IMAD R32, R32, UR6, RZ ;  /* 0x0000000620207c24 */ /* 0x000fc4000f8e02ff */
[----:B------:R-:W-:-:S04]  /*9e20*/  IMAD.WIDE.U32 R30, R37, UR6, R30 ;  /* 0x00000006251e7c25 */ /* 0x000fc8000f8e001e */
[----:B------:R-:W-:Y:S01]  /*9e30*/  FMUL R38, R38, UR21 ;  /* 0x0000001526267c20 */ /* 0x000fe20008400000 */
[----:B------:R-:W-:-:S03]  /*9e40*/  IMAD R37, R37, UR7, R32 ;  /* 0x0000000725257c24 */ /* 0x000fc6000f8e0220 */
[----:B------:R-:W-:Y:S01]  /*9e50*/  FFMA R38, R225, UR20, R38 ;  /* 0x00000014e1267c23 */ /* 0x000fe20008000026 */
[----:B------:R-:W-:Y:S02]  /*9e60*/  IADD3 R30, P4, R30, UR10, RZ ;  /* 0x0000000a1e1e7c10 */ /* 0x000fe4000ff9e0ff */
[----:B------:R-:W-:Y:S02]  /*9e70*/  PRMT R32, RZ, 0x7610, R32 ;  /* 0x00007610ff207816 */ /* 0x000fe40000000020 */
[----:B------:R-:W-:Y:S02]  /*9e80*/  F2FP.SATFINITE.E4M3.F32.PACK_AB_MERGE_C R33, RZ, R38, RZ ;  /* 0x00000026ff21723e */ /* 0x000fe400048070ff */
[----:B------:R-:W-:-:S03]  /*9e90*/  IADD3.X R31, R31, UR11, R37, P4, !PT ;  /* 0x0000000b1f1f7c10 */ /* 0x000fc6000a7fe425 */
[----:B------:R3:W-:Y:S01]  /*9ea0*/  @!P2 STG.E.U8 desc[UR14][R24.64+0x1], R33 ;  /* 0x000001211800a986 */ /* 0x0007e2000c10110e */
[----:B------:R-:W-:Y:S05]  /*9eb0*/  @P1 BRA `(.L_x_44) ;  /* 0x0000000000041947 */ /* 0x000fea0003800000 */
[----:B------:R4:W5:Y:S02]  /*9ec0*/  LDG.E.U8 R32, desc[UR14][R30.64] ;  /* 0x0000000e1e207981 */ /* 0x000964000c1e1100 */
.L_x_44:
[----:B------:R-:W-:Y:S05]  /*9ed0*/  BSYNC B1 ;  /* 0x0000000000017941 */ /* 0x000fea0003800000 */
.L_x_43:
[----:B-----5:R-:W-:Y:S01]  /*9ee0*/  LOP3.LUT R32, R32, 0xff, RZ, 0xc0, !PT ;  /* 0x000000ff20207812 */ /* 0x020fe200078ec0ff */
[----:B------:R-:W-:Y:S01]  /*9ef0*/  BSSY B1, `(.L_x_45) ;  /* 0x000000b000017945 */ /* 0x000fe20003800000 */
[----:B------:R-:W-:Y:S02]  /*9f00*/  ISETP.LT.OR P0, PT, R35, 0x9, !P0 ;  /* 0x000000092300780c */ /* 0x000fe40004701670 */
[----:B------:R-:W-:-:S05]  /*9f10*/  F2FP.F16.E4M3.UNPACK_B R32, R32 ;  /* 0x00000020ff20723e */ /* 0x000fca00020006ff */
[----:B------:R-:W-:-:S05]  /*9f20*/  HADD2.F32 R32, -RZ, R32.H0_H0 ;  /* 0x20000020ff207230 */ /* 0x000fca0000004100 */
[----:B---3--:R-:W-:Y:S01]  /*9f30*/  FMUL R33, R32, UR21 ;  /* 0x0000001520217c20 */ /* 0x008fe20008400000 */
[----:B------:R-:W-:-:S03]  /*9f40*/  PRMT R32, RZ, 0x7610, R32 ;  /* 0x00007610ff207816 */ /* 0x000fc60000000020 */
[----:B------:R-:W-:-:S05]  /*9f50*/  FFMA R33, R224, UR20, R33 ;  /* 0x00000014e0217c23 */ /* 0x000fca0008000021 */
[----:B------:R-:W-:-:S05]  /*9f60*/  F2FP.SATFINITE.E4M3.F32.PACK_AB_MERGE_C R33, RZ, R33, RZ ;  /* 0x00000021ff21723e */ /* 0x000fca00048070ff */
[----:B------:R3:W-:Y:S01]  /*9f70*/  @!P1 STG.E.U8 desc[UR14][R26.64], R33 ;  /* 0x000000211a009986 */ /* 0x0007e2000c10110e */
[----:B------:R-:W-:Y:S05]  /*9f80*/  @P0 BRA `(.L_x_46) ;  /* 0x0000000000040947 */ /* 0x000fea0003800000 */
[----:B------:R0:W5:Y:S02]  /*9f90*/  LDG.E.U8 R32, desc[UR14][R30.64+0x1] ;  /* 0x0000010e1e207981 */ /* 0x000164000c1e1100 */
.L_x_46:
[----:B------:R-:W-:Y:S05]  /*9fa0*/  BSYNC B1 ;  /* 0x0000000000017941 */ /* 0x000fea0003800000 */
.L_x_45:
[----:B-----5:R-:W-:Y:S01]  /*9fb0*/  LOP3.LUT R32, R32, 0xff, RZ, 0xc0, !PT ;  /* 0x000000ff20207812 */ /* 0x020fe200078ec0ff */
[----:B------:R-:W-:Y:S01]  /*9fc0*/  BSSY B1, `(.L_x_47) ;  /* 0x000000c000017945 */ /* 0x000fe20003800000 */
[----:B------:R-:W-:Y:S02]  /*9fd0*/  ISETP.GE.AND P1, PT, R36, 0x9, PT ;  /* 0x000000092400780c */ /* 0x000fe40003f26270 */
[----:B------:R-:W-:Y:S02]  /*9fe0*/  F2FP.F16.E4M3.UNPACK_B R32, R32 ;  /* 0x00000020ff20723e */ /* 0x000fe400020006ff */
[----:B------:R-:W-:-:S03]  /*9ff0*/  ISETP.LT.OR P2, PT, R35, 0x1, !P1 ;  /* 0x000000012300780c */ /* 0x000fc60004f41670 */
[----:B------:R-:W-:-:S05]  /*a000*/  HADD2.F32 R32, -RZ, R32.H0_H0 ;  /* 0x20000020ff207230 */ /* 0x000fca0000004100 */
[----:B------:R-:W-:-:S04]  /*a010*/  FMUL R32, R32, UR21 ;  /* 0x0000001520207c20 */ /* 0x000fc80008400000 */
[----:B------:R-:W-:-:S05]  /*a020*/  FFMA R32, R223, UR20, R32 ;  /* 0x00000014df207c23 */ /* 0x000fca0008000020 */
[----:B---3--:R-:W-:Y:S02]  /*a030*/  F2FP.SATFINITE.E4M3.F32.PACK_AB_MERGE_C R33, RZ, R32, RZ ;  /* 0x00000020ff21723e */ /* 0x008fe400048070ff */
[----:B------:R-:W-:-:S03]  /*a040*/  PRMT R32, RZ, 0x7610, R32 ;  /* 0x00007610ff207816 */ /* 0x000fc60000000020 */
[----:B------:R3:W-:Y:S01]  /*a050*/  @!P0 STG.E.U8 desc[UR14][R26.64+0x1], R33 ;  /* 0x000001211a008986 */ /* 0x0007e2000c10110e */
[----:B------:R-:W-:Y:S05]  /*a060*/  @P2 BRA `(.L_x_48) ;  /* 0x0000000000042947 */ /* 0x000fea0003800000 */
[----:B------:R0:W5:Y:S02]  /*a070*/  LDG.E.U8 R32, desc[UR14][R28.64+0x8] ;  /* 0x0000080e1c207981 */ /* 0x000164000c1e1100 */
.L_x_48:
[----:B------:R-:W-:Y:S05]  /*a080*/  BSYNC B1 ;  /* 0x0000000000017941 */ /* 0x000fea0003800000 */
.L_x_47:
[----:B-----5:R-:W-:Y:S01]  /*a090*/  LOP3.LUT R32, R32, 0xff, RZ, 0xc0, !PT ;  /* 0x000000ff20207812 */ /* 0x020fe200078ec0ff */
[----:B------:R-:W-:Y:S01]  /*a0a0*/  BSSY B1, `(.L_x_49) ;  /* 0x000000c000017945 */ /* 0x000fe20003800000 */
[----:B------:R-:W-:Y:S02]  /*a0b0*/  ISETP.GE.AND P0, PT, R36, 0xa, PT ;  /* 0x0000000a2400780c */ /* 0x000fe40003f06270 */
[----:B------:R-:W-:Y:S02]  /*a0c0*/  F2FP.F16.E4M3.UNPACK_B R32, R32 ;  /* 0x00000020ff20723e */ /* 0x000fe400020006ff */
[----:B------:R-:W-:-:S03]  /*a0d0*/  ISETP.LT.OR P4, PT, R35, 0x1, !P0 ;  /* 0x000000012300780c */ /* 0x000fc60004781670 */
        /* <DEDUP_REMOVED lines=8> */
.L_x_50:
[----:B------:R-:W-:Y:S05]  /*a160*/  BSYNC B1 ;  /* 0x0000000000017941 */ /* 0x000fea0003800000 */
.L_x_49:
[----:B-----5:R-:W-:Y:S01]  /*a170*/  LOP3.LUT R32, R32, 0xff, RZ, 0xc0, !PT ;  /* 0x000000ff20207812 */ /* 0x020fe200078ec0ff */
[----:B------:R-:W-:Y:S01]  /*a180*/  BSSY B1, `(.L_x_51) ;  /* 0x000000b000017945 */ /* 0x000fe20003800000 */
[----:B------:R-:W-:Y:S02]  /*a190*/  ISETP.LT.OR P1, PT, R35, 0x9, !P1 ;  /* 0x000000092300780c */ /* 0x000fe40004f21670 */
[----:B------:R-:W-:-:S05]  /*a1a0*/  F2FP.F16.E4M3.UNPACK_B R32, R32 ;  /* 0x00000020ff20723e */ /* 0x000fca00020006ff */
        /* <DEDUP_REMOVED lines=8> */
.L_x_52:
[----:B------:R-:W-:Y:S05]  /*a230*/  BSYNC B1 ;  /* 0x0000000000017941 */ /* 0x000fea0003800000 */
.L_x_51:
        /* <DEDUP_REMOVED lines=12> */
.L_x_54:
[----:B------:R-:W-:Y:S05]  /*a300*/  BSYNC B1 ;  /* 0x0000000000017941 */ /* 0x000fea0003800000 */
.L_x_53:
        /* <DEDUP_REMOVED lines=13> */
.L_x_56:
[----:B------:R-:W-:Y:S05]  /*a3e0*/  BSYNC B1 ;  /* 0x0000000000017941 */ /* 0x000fea0003800000 */
.L_x_55:
        /* <DEDUP_REMOVED lines=13> */
.L_x_58:
[----:B------:R-:W-:Y:S05]  /*a4c0*/  BSYNC B1 ;  /* 0x0000000000017941 */ /* 0x000fea0003800000 */
.L_x_57:
        /* <DEDUP_REMOVED lines=12> */
.L_x_60:
[----:B------:R-:W-:Y:S05]  /*a590*/  BSYNC B1 ;  /* 0x0000000000017941 */ /* 0x000fea0003800000 */
.L_x_59:
        /* <DEDUP_REMOVED lines=12> */
.L_x_62:
[----:B------:R-:W-:Y:S05]  /*a660*/  BSYNC B1 ;  /* 0x0000000000017941 */ /* 0x000fea0003800000 */
.L_x_61:
[----:B-----5:R-:W-:Y:S01]  /*a670*/  LOP3.LUT R32, R32, 0xff, RZ, 0xc0, !PT ;  /* 0x000000ff20207812 */ /* 0x020fe200078ec0ff */
[----:B------:R-:W-:Y:S01]  /*a680*/  BSSY B1, `(.L_x_63) ;  /* 0x000000c000017945 */ /* 0x000fe20003800000 */
[----:B------:R-:W-:Y:S02]  /*a690*/  ISETP.GE.AND P1, PT, R36, 0x19, PT ;  /* 0x000000192400780c */ /* 0x000fe40003f26270 */
[----:B------:R-:W-:Y:S02]  /*a6a0*/  F2FP.F16.E4M3.UNPACK_B R32, R32 ;  /* 0x00000020ff20723e */ /* 0x000fe400020006ff */
[----:B------:R-:W-:-:S03]  /*a6b0*/  ISETP.LT.OR P2, PT, R35, 0x1, !P1 ;  /* 0x000000012300780c */ /* 0x000fc60004f41670 */
[----:B------:R-:W-:-:S05]  /*a6c0*/  HADD2.F32 R32, -RZ, R32.H0_H0 ;  /* 0x20000020ff207230 */ /* 0x000fca0000004100 */
[----:B------:R-:W-:-:S04]  /*a6d0*/  FMUL R32, R32, UR21 ;  /* 0x0000001520207c20 */ /* 0x000fc80008400000 */
[----:B------:R-:W-:Y:S01]  /*a6e0*/  FFMA R32, R23, UR20, R32 ;  /* 0x0000001417207c23 */ /* 0x000fe20008000020 */
[----:B------:R-:W-:-:S04]  /*a6f0*/  PRMT R23, RZ, 0x7610, R23 ;  /* 0x00007610ff177816 */ /* 0x000fc80000000017 */
[----:B---3--:R-:W-:-:S05]  /*a700*/  F2FP.SATFINITE.E4M3.F32.PACK_AB_MERGE_C R33, RZ, R32, RZ ;  /* 0x00000020ff21723e */ /* 0x008fca00048070ff */
[----:B------:R3:W-:Y:S01]  /*a710*/  @!P0 STG.E.U8 desc[UR14][R26.64+0x11], R33 ;  /* 0x000011211a008986 */ /* 0x0007e2000c10110e */
[----:B------:R-:W-:Y:S05]  /*a720*/  @P2 BRA `(.L_x_64) ;  /* 0x0000000000042947 */ /* 0x000fea0003800000 */
[----:B------:R0:W5:Y:S02]  /*a730*/  LDG.E.U8 R23, desc[UR14][R28.64+0x18] ;  /* 0x0000180e1c177981 */ /* 0x000164000c1e1100 */
.L_x_64:
[----:B------:R-:W-:Y:S05]  /*a740*/  BSYNC B1 ;  /* 0x0000000000017941 */ /* 0x000fea0003800000 */
.L_x_63:
        /* <DEDUP_REMOVED lines=9> */
[----:B------:R-:W-:-:S05]  /*a7e0*/  F2FP.SATFINITE.E4M3.F32.PACK_AB_MERGE_C R23, RZ, R23, RZ ;  /* 0x00000017ff17723e */ /* 0x000fca00048070ff */
[----:B------:R0:W-:Y:S01]  /*a7f0*/  @!P2 STG.E.U8 desc[UR14][R24.64+0x18], R23 ;  /* 0x000018171800a986 */ /* 0x0001e2000c10110e */
[----:B------:R-:W-:Y:S05]  /*a800*/  @P4 BRA `(.L_x_66) ;  /* 0x0000000000044947 */ /* 0x000fea0003800000 */
[----:B------:R0:W5:Y:S02]  /*a810*/  LDG.E.U8 R22, desc[UR14][R28.64+0x19] ;  /* 0x0000190e1c167981 */ /* 0x000164000c1e1100 */
.L_x_66:
[----:B------:R-:W-:Y:S05]  /*a820*/  BSYNC B1 ;  /* 0x0000000000017941 */ /* 0x000fea0003800000 */
.L_x_65:
[----:B-----5:R-:W-:Y:S01]  /*a830*/  LOP3.LUT R22, R22, 0xff, RZ, 0xc0, !PT ;  /* 0x000000ff16167812 */ /* 0x020fe200078ec0ff */
[----:B------:R-:W-:Y:S01]  /*a840*/  BSSY B1, `(.L_x_67) ;  /* 0x000000b000017945 */ /* 0x000fe20003800000 */
[----:B------:R-:W-:Y:S02]  /*a850*/  ISETP.LT.OR P1, PT, R35, 0x9, !P1 ;  /* 0x000000092300780c */ /* 0x000fe40004f21670 */
[----:B------:R-:W-:-:S05]  /*a860*/  F2FP.F16.E4M3.UNPACK_B R22, R22 ;  /* 0x00000016ff16723e */ /* 0x000fca00020006ff */
[----:B------:R-:W-:-:S05]  /*a870*/  HADD2.F32 R22, -RZ, R22.H0_H0 ;  /* 0x20000016ff167230 */ /* 0x000fca0000004100 */
[----:B------:R-:W-:-:S04]  /*a880*/  FMUL R22, R22, UR21 ;  /* 0x0000001516167c20 */ /* 0x000fc80008400000 */
[----:B------:R-:W-:Y:S01]  /*a890*/  FFMA R22, R21, UR20, R22 ;  /* 0x0000001415167c23 */ /* 0x000fe20008000016 */
[----:B------:R-:W-:-:S04]  /*a8a0*/  PRMT R21, RZ, 0x7610, R21 ;  /* 0x00007610ff157816 */ /* 0x000fc80000000015 */
[----:B0-----:R-:W-:-:S05]  /*a8b0*/  F2FP.SATFINITE.E4M3.F32.PACK_AB_MERGE_C R23, RZ, R22, RZ ;  /* 0x00000016ff17723e */ /* 0x001fca00048070ff */
[----:B------:R0:W-:Y:S01]  /*a8c0*/  @!P4 STG.E.U8 desc[UR14][R24.64+0x19], R23 ;  /* 0x000019171800c986 */ /* 0x0001e2000c10110e */
[----:B------:R-:W-:Y:S05]  /*a8d0*/  @P1 BRA `(.L_x_68) ;  /* 0x0000000000041947 */ /* 0x000fea0003800000 */
[----:B------:R0:W5:Y:S02]  /*a8e0*/  LDG.E.U8 R21, desc[UR14][R30.64+0x18] ;  /* 0x0000180e1e157981 */ /* 0x000164000c1e1100 */
.L_x_68:
[----:B------:R-:W-:Y:S05]  /*a8f0*/  BSYNC B1 ;  /* 0x0000000000017941 */ /* 0x000fea0003800000 */
.L_x_67:
        /* <DEDUP_REMOVED lines=12> */
.L_x_70:
[----:B------:R-:W-:Y:S05]  /*a9c0*/  BSYNC B1 ;  /* 0x0000000000017941 */ /* 0x000fea0003800000 */
.L_x_69:
        /* <DEDUP_REMOVED lines=13> */
.L_x_72:
[----:B------:R-:W-:Y:S05]  /*aaa0*/  BSYNC B1 ;  /* 0x0000000000017941 */ /* 0x000fea0003800000 */
.L_x_71:
        /* <DEDUP_REMOVED lines=13> */
.L_x_74:
[----:B------:R-:W-:Y:S05]  /*ab80*/  BSYNC B1 ;  /* 0x0000000000017941 */ /* 0x000fea0003800000 */
.L_x_73:
        /* <DEDUP_REMOVED lines=12> */
.L_x_76:
[----:B------:R-:W-:Y:S05]  /*ac50*/  BSYNC B1 ;  /* 0x0000000000017941 */ /* 0x000fea0003800000 */
.L_x_75:
        /* <DEDUP_REMOVED lines=12> */
.L_x_78:
[----:B------:R-:W-:Y:S05]  /*ad20*/  BSYNC B1 ;  /* 0x0000000000017941 */ /* 0x000fea0003800000 */
.L_x_77:
        /* <DEDUP_REMOVED lines=13> */
.L_x_80:
[----:B------:R-:W-:Y:S05]  /*ae00*/  BSYNC B1 ;  /* 0x0000000000017941 */ /* 0x000fea0003800000 */
.L_x_79:
        /* <DEDUP_REMOVED lines=13> */
.L_x_82:
[----:B------:R-:W-:Y:S05]  /*aee0*/  BSYNC B1 ;  /* 0x0000000000017941 */ /* 0x000fea0003800000 */
.L_x_81:
        /* <DEDUP_REMOVED lines=12> */
.L_x_84:
[----:B------:R-:W-:Y:S05]  /*afb0*/  BSYNC B1 ;  /* 0x0000000000017941 */ /* 0x000fea0003800000 */
.L_x_83:
        /* <DEDUP_REMOVED lines=12> */
.L_x_86:
[----:B------:R-:W-:Y:S05]  /*b080*/  BSYNC B1 ;  /* 0x0000000000017941 */ /* 0x000fea0003800000 */
.L_x_85:
        /* <DEDUP_REMOVED lines=13> */
.L_x_88:
[----:B------:R-:W-:Y:S05]  /*b160*/  BSYNC B1 ;  /* 0x0000000000017941 */ /* 0x000fea0003800000 */
.L_x_87:
        /* <DEDUP_REMOVED lines=13> */
.L_x_90:
[----:B------:R-:W-:Y:S05]  /*b240*/  BSYNC B1 ;  /* 0x0000000000017941 */ /* 0x000fea0003800000 */
.L_x_89:
        /* <DEDUP_REMOVED lines=12> */
.L_x_92:
[----:B------:R-:W-:Y:S05]  /*b310*/  BSYNC B1 ;  /* 0x0000000000017941 */ /* 0x000fea0003800000 */
.L_x_91:
        /* <DEDUP_REMOVED lines=12> */
.L_x_94:
[----:B------:R-:W-:Y:S05]  /*b3e0*/  BSYNC B1 ;  /* 0x0000000000017941 */ /* 0x000fea0003800000 */
.L_x_93:
        /* <DEDUP_REMOVED lines=13> */
.L_x_96:
[----:B------:R-:W-:Y:S05]  /*b4c0*/  BSYNC B1 ;  /* 0x0000000000017941 */ /* 0x000fea0003800000 */
.L_x_95:
        /* <DEDUP_REMOVED lines=13> */
.L_x_98:
[----:B------:R-:W-:Y:S05]  /*b5a0*/  BSYNC B1 ;  /* 0x0000000000017941 */ /* 0x000fea0003800000 */
.L_x_97:
        /* <DEDUP_REMOVED lines=12> */
.L_x_100:
[----:B------:R-:W-:Y:S05]  /*b670*/  BSYNC B1 ;  /* 0x0000000000017941 */ /* 0x000fea0003800000 */
.L_x_99:
        /* <DEDUP_REMOVED lines=12> */
.L_x_102:
[----:B------:R-:W-:Y:S05]  /*b740*/  BSYNC B1 ;  /* 0x0000000000017941 */ /* 0x000fea0003800000 */
.L_x_101:
        /* <DEDUP_REMOVED lines=13> */
.L_x_104:
[----:B------:R-:W-:Y:S05]  /*b820*/  BSYNC B1 ;  /* 0x0000000000017941 */ /* 0x000fea0003800000 */
.L_x_103:
        /* <DEDUP_REMOVED lines=13> */
.L_x_106:
[----:B------:R-:W-:Y:S05]  /*b900*/  BSYNC B1 ;  /* 0x0000000000017941 */ /* 0x000fea0003800000 */
.L_x_105:
[----:B-----5:R-:W-:Y:S01]  /*b910*/  LOP3.LUT R2, R2, 0xff, RZ, 0xc0, !PT ;  /* 0x000000ff02027812 */ /* 0x020fe200078ec0ff */
[----:B------:R-:W-:Y:S01]  /*b920*/  BSSY B1, `(.L_x_107) ;  /* 0x000000b000017945 */ /* 0x000fe20003800000 */
[----:B------:R-:W-:Y:S02]  /*b930*/  ISETP.LT.OR P1, PT, R35, 0x9, !P1 ;  /* 0x000000092300780c */ /* 0x000fe40004f21670 */
[----:B------:R-:W-:-:S05]  /*b940*/  F2FP.F16.E4M3.UNPACK_B R2, R2 ;  /* 0x00000002ff02723e */ /* 0x000fca00020006ff */
[----:B------:R-:W-:-:S05]  /*b950*/  HADD2.F32 R2, -RZ, R2.H0_H0 ;  /* 0x20000002ff027230 */ /* 0x000fca0000004100 */
[----:B0-----:R-:W-:-:S04]  /*b960*/  FMUL R3, R2, UR21 ;  /* 0x0000001502037c20 */ /* 0x001fc80008400000 */
[----:B------:R-:W-:Y:S01]  /*b970*/  FFMA R3, R0, UR20, R3 ;  /* 0x0000001400037c23 */ /* 0x000fe20008000003 */
[----:B------:R-:W-:-:S04]  /*b980*/  PRMT R0, RZ, 0x7610, R0 ;  /* 0x00007610ff007816 */ /* 0x000fc80000000000 */
[----:B------:R-:W-:-:S05]  /*b990*/  F2FP.SATFINITE.E4M3.F32.PACK_AB_MERGE_C R3, RZ, R3, RZ ;  /* 0x00000003ff03723e */ /* 0x000fca00048070ff */
[----:B------:R0:W-:Y:S01]  /*b9a0*/  @!P4 STG.E.U8 desc[UR14][R24.64+0x41], R3 ;  /* 0x000041031800c986 */ /* 0x0001e2000c10110e */
[----:B------:R-:W-:Y:S05]  /*b9b0*/  @P1 BRA `(.L_x_108) ;  /* 0x0000000000041947 */ /* 0x000fea0003800000 */
[----:B------:R0:W5:Y:S02]  /*b9c0*/  LDG.E.U8 R0, desc[UR14][R30.64+0x40] ;  /* 0x0000400e1e007981 */ /* 0x000164000c1e1100 */
.L_x_108:
[----:B------:R-:W-:Y:S05]  /*b9d0*/  BSYNC B1 ;  /* 0x0000000000017941 */ /* 0x000fea0003800000 */
.L_x_107:
[----:B------:R-:W2:Y:S01]  /*b9e0*/  LDL.LU R2, [R1] ;  /* 0x0000000001027983 */ /* 0x000ea20000300800 */
[----:B-----5:R-:W-:Y:S01]  /*b9f0*/  LOP3.LUT R0, R0, 0xff, RZ, 0xc0, !PT ;  /* 0x000000ff00007812 */ /* 0x020fe200078ec0ff */
[----:B------:R-:W-:Y:S01]  /*ba00*/  BSSY B1, `(.L_x_109) ;  /* 0x000000b000017945 */ /* 0x000fe20003800000 */
[----:B------:R-:W-:Y:S02]  /*ba10*/  ISETP.LT.OR P0, PT, R35, 0x9, !P0 ;  /* 0x000000092300780c */ /* 0x000fe40004701670 */
[----:B------:R-:W-:-:S05]  /*ba20*/  F2FP.F16.E4M3.UNPACK_B R0, R0 ;  /* 0x00000000ff00723e */ /* 0x000fca00020006ff */
[----:B------:R-:W-:-:S05]  /*ba30*/  HADD2.F32 R0, -RZ, R0.H0_H0 ;  /* 0x20000000ff007230 */ /* 0x000fca0000004100 */
[----:B------:R-:W-:-:S04]  /*ba40*/  FMUL R0, R0, UR21 ;  /* 0x0000001500007c20 */ /* 0x000fc80008400000 */
[----:B--2---:R-:W-:-:S05]  /*ba50*/  FFMA R0, R2, UR20, R0 ;  /* 0x0000001402007c23 */ /* 0x004fca0008000000 */
[----:B0-----:R-:W-:Y:S02]  /*ba60*/  F2FP.SATFINITE.E4M3.F32.PACK_AB_MERGE_C R3, RZ, R0, RZ ;  /* 0x00000000ff03723e */ /* 0x001fe400048070ff */
[----:B------:R-:W-:-:S03]  /*ba70*/  PRMT R0, RZ, 0x7610, R0 ;  /* 0x00007610ff007816 */ /* 0x000fc60000000000 */
[----:B------:R0:W-:Y:S01]  /*ba80*/  @!P1 STG.E.U8 desc[UR14][R26.64+0x40], R3 ;  /* 0x000040031a009986 */ /* 0x0001e2000c10110e */
[----:B------:R-:W-:Y:S05]  /*ba90*/  @P0 BRA `(.L_x_110) ;  /* 0x0000000000040947 */ /* 0x000fea0003800000 */
[----:B------:R2:W5:Y:S02]  /*baa0*/  LDG.E.U8 R0, desc[UR14][R30.64+0x41] ;  /* 0x0000410e1e007981 */ /* 0x000564000c1e1100 */
.L_x_110:
[----:B------:R-:W-:Y:S05]  /*bab0*/  BSYNC B1 ;  /* 0x0000000000017941 */ /* 0x000fea0003800000 */
.L_x_109:
[----:B------:R-:W3:Y:S01]  /*bac0*/  LDL.LU R2, [R1+0x4] ;  /* 0x0000040001027983 */ /* 0x000ee20000300800 */
[----:B-----5:R-:W-:Y:S01]  /*bad0*/  LOP3.LUT R0, R0, 0xff, RZ, 0xc0, !PT ;  /* 0x000000ff00007812 */ /* 0x020fe200078ec0ff */
[----:B------:R-:W-:Y:S01]  /*bae0*/  BSSY B1, `(.L_x_111) ;  /* 0x000000c000017945 */ /* 0x000fe20003800000 */
[----:B------:R-:W-:Y:S02]  /*baf0*/  ISETP.GE.AND P1, PT, R36, 0x49, PT ;  /* 0x000000492400780c */ /* 0x000fe40003f26270 */
[----:B------:R-:W-:Y:S02]  /*bb00*/  F2FP.F16.E4M3.UNPACK_B R0, R0 ;  /* 0x00000000ff00723e */ /* 0x000fe400020006ff */
[----:B------:R-:W-:-:S03]  /*bb10*/  ISETP.LT.OR P2, PT, R35, 0x1, !P1 ;  /* 0x000000012300780c */ /* 0x000fc60004f41670 */
[----:B------:R-:W-:-:S05]  /*bb20*/  HADD2.F32 R0, -RZ, R0.H0_H0 ;  /* 0x20000000ff007230 */ /* 0x000fca0000004100 */
[----:B------:R-:W-:-:S04]  /*bb30*/  FMUL R0, R0, UR21 ;  /* 0x0000001500007c20 */ /* 0x000fc80008400000 */
[----:B---3--:R-:W-:-:S05]  /*bb40*/  FFMA R0, R2, UR20, R0 ;  /* 0x0000001402007c23 */ /* 0x008fca0008000000 */
[----:B0-----:R-:W-:Y:S02]  /*bb50*/  F2FP.SATFINITE.E4M3.F32.PACK_AB_MERGE_C R3, RZ, R0, RZ ;  /* 0x00000000ff03723e */ /* 0x001fe400048070ff */
[----:B------:R-:W-:-:S03]  /*bb60*/  PRMT R0, RZ, 0x7610, R0 ;  /* 0x00007610ff007816 */ /* 0x000fc60000000000 */
[----:B------:R0:W-:Y:S01]  /*bb70*/  @!P0 STG.E.U8 desc[UR14][R26.64+0x41], R3 ;  /* 0x000041031a008986 */ /* 0x0001e2000c10110e */
[----:B------:R-:W-:Y:S05]  /*bb80*/  @P2 BRA `(.L_x_112) ;  /* 0x0000000000042947 */ /* 0x000fea0003800000 */
[----:B------:R3:W5:Y:S02]  /*bb90*/  LDG.E.U8 R0, desc[UR14][R28.64+0x48] ;  /* 0x0000480e1c007981 */ /* 0x000764000c1e1100 */
.L_x_112:
[----:B------:R-:W-:Y:S05]  /*bba0*/  BSYNC B1 ;  /* 0x0000000000017941 */ /* 0x000fea0003800000 */
.L_x_111:
[----:B------:R-:W2:Y:S01]  /*bbb0*/  LDL.LU R2, [R1+0x8] ;  /* 0x0000080001027983 */ /* 0x000ea20000300800 */
[----:B-----5:R-:W-:Y:S01]  /*bbc0*/  LOP3.LUT R0, R0, 0xff, RZ, 0xc0, !PT ;  /* 0x000000ff00007812 */ /* 0x020fe200078ec0ff */
[----:B------:R-:W-:Y:S01]  /*bbd0*/  BSSY B1, `(.L_x_113) ;  /* 0x000000c000017945 */ /* 0x000fe20003800000 */
[----:B------:R-:W-:Y:S02]  /*bbe0*/  ISETP.GE.AND P0, PT, R36, 0x4a, PT ;  /* 0x0000004a2400780c */ /* 0x000fe40003f06270 */
[----:B------:R-:W-:Y:S02]  /*bbf0*/  F2FP.F16.E4M3.UNPACK_B R0, R0 ;  /* 0x00000000ff00723e */ /* 0x000fe400020006ff */
[----:B------:R-:W-:-:S03]  /*bc00*/  ISETP.LT.OR P4, PT, R35, 0x1, !P0 ;  /* 0x000000012300780c */ /* 0x000fc60004781670 */
        /* <DEDUP_REMOVED lines=8> */
.L_x_114:
[----:B------:R-:W-:Y:S05]  /*bc90*/  BSYNC B1 ;  /* 0x0000000000017941 */ /* 0x000fea0003800000 */
.L_x_113:
[----:B------:R-:W3:Y:S01]  /*bca0*/  LDL.LU R2, [R1+0xc] ;  /* 0x00000c0001027983 */ /* 0x000ee20000300800 */
[----:B-----5:R-:W-:Y:S01]  /*bcb0*/  LOP3.LUT R0, R0, 0xff, RZ, 0xc0, !PT ;  /* 0x000000ff00007812 */ /* 0x020fe200078ec0ff */
[----:B------:R-:W-:Y:S01]  /*bcc0*/  BSSY B1, `(.L_x_115) ;  /* 0x000000b000017945 */ /* 0x000fe20003800000 */
[----:B------:R-:W-:Y:S02]  /*bcd0*/  ISETP.LT.OR P1, PT, R35, 0x9, !P1 ;  /* 0x000000092300780c */ /* 0x000fe40004f21670 */
[----:B------:R-:W-:-:S05]  /*bce0*/  F2FP.F16.E4M3.UNPACK_B R0, R0 ;  /* 0x00000000ff00723e */ /* 0x000fca00020006ff */
        /* <DEDUP_REMOVED lines=8> */
.L_x_116:
[----:B------:R-:W-:Y:S05]  /*bd70*/  BSYNC B1 ;  /* 0x0000000000017941 */ /* 0x000fea0003800000 */
.L_x_115:
[----:B------:R-:W2:Y:S01]  /*bd80*/  LDL.LU R2, [R1+0x10] ;  /* 0x0000100001027983 */ /* 0x000ea20000300800 */
        /* <DEDUP_REMOVED lines=12> */
.L_x_118:
[----:B------:R-:W-:Y:S05]  /*be50*/  BSYNC B1 ;  /* 0x0000000000017941 */ /* 0x000fea0003800000 */
.L_x_117:
        /* <DEDUP_REMOVED lines=14> */
.L_x_120:
[----:B------:R-:W-:Y:S05]  /*bf40*/  BSYNC B1 ;  /* 0x0000000000017941 */ /* 0x000fea0003800000 */
.L_x_119:
        /* <DEDUP_REMOVED lines=14> */
.L_x_122:
[----:B------:R-:W-:Y:S05]  /*c030*/  BSYNC B1 ;  /* 0x0000000000017941 */ /* 0x000fea0003800000 */
.L_x_121:
        /* <DEDUP_REMOVED lines=13> */
.L_x_124:
[----:B------:R-:W-:Y:S05]  /*c110*/  BSYNC B1 ;  /* 0x0000000000017941 */ /* 0x000fea0003800000 */
.L_x_123:
        /* <DEDUP_REMOVED lines=13> */
.L_x_126:
[----:B------:R-:W-:Y:S05]  /*c1f0*/  BSYNC B1 ;  /* 0x0000000000017941 */ /* 0x000fea0003800000 */
.L_x_125:
        /* <DEDUP_REMOVED lines=14> */
.L_x_128:
[----:B------:R-:W-:Y:S05]  /*c2e0*/  BSYNC B1 ;  /* 0x0000000000017941 */ /* 0x000fea0003800000 */
.L_x_127:
        /* <DEDUP_REMOVED lines=14> */
.L_x_130:
[----:B------:R-:W-:Y:S05]  /*c3d0*/  BSYNC B1 ;  /* 0x0000000000017941 */ /* 0x000fea0003800000 */
.L_x_129:
        /* <DEDUP_REMOVED lines=13> */
.L_x_132:
[----:B------:R-:W-:Y:S05]  /*c4b0*/  BSYNC B1 ;  /* 0x0000000000017941 */ /* 0x000fea0003800000 */
.L_x_131:
        /* <DEDUP_REMOVED lines=13> */
.L_x_134:
[----:B------:R-:W-:Y:S05]  /*c590*/  BSYNC B1 ;  /* 0x0000000000017941 */ /* 0x000fea0003800000 */
.L_x_133:
        /* <DEDUP_REMOVED lines=14> */
.L_x_136:
[----:B------:R-:W-:Y:S05]  /*c680*/  BSYNC B1 ;  /* 0x0000000000017941 */ /* 0x000fea0003800000 */
.L_x_135:
        /* <DEDUP_REMOVED lines=14> */
.L_x_138:
[----:B------:R-:W-:Y:S05]  /*c770*/  BSYNC B1 ;  /* 0x0000000000017941 */ /* 0x000fea0003800000 */
.L_x_137:
        /* <DEDUP_REMOVED lines=13> */
.L_x_140:
[----:B------:R-:W-:Y:S05]  /*c850*/  BSYNC B1 ;  /* 0x0000000000017941 */ /* 0x000fea0003800000 */
.L_x_139:
        /* <DEDUP_REMOVED lines=13> */
.L_x_142:
[----:B------:R-:W-:Y:S05]  /*c930*/  BSYNC B1 ;  /* 0x0000000000017941 */ /* 0x000fea0003800000 */
.L_x_141:
        /* <DEDUP_REMOVED lines=14> */
.L_x_144:
[----:B------:R-:W-:Y:S05]  /*ca20*/  BSYNC B1 ;  /* 0x0000000000017941 */ /* 0x000fea0003800000 */
.L_x_143:
        /* <DEDUP_REMOVED lines=14> */
.L_x_146:
[----:B------:R-:W-:Y:S05]  /*cb10*/  BSYNC B1 ;  /* 0x0000000000017941 */ /* 0x000fea0003800000 */
.L_x_145:
        /* <DEDUP_REMOVED lines=13> */
.L_x_148:
[----:B------:R-:W-:Y:S05]  /*cbf0*/  BSYNC B1 ;  /* 0x0000000000017941 */ /* 0x000fea0003800000 */
.L_x_147:
        /* <DEDUP_REMOVED lines=13> */
.L_x_150:
[----:B------:R-:W-:Y:S05]  /*ccd0*/  BSYNC B1 ;  /* 0x0000000000017941 */ /* 0x000fea0003800000 */
.L_x_149:
        /* <DEDUP_REMOVED lines=14> */
.L_x_152:
[----:B------:R-:W-:Y:S05]  /*cdc0*/  BSYNC B1 ;  /* 0x0000000000017941 */ /* 0x000fea0003800000 */
.L_x_151:
        /* <DEDUP_REMOVED lines=14> */
.L_x_154:
[----:B------:R-:W-:Y:S05]  /*ceb0*/  BSYNC B1 ;  /* 0x0000000000017941 */ /* 0x000fea0003800000 */
.L_x_153:
        /* <DEDUP_REMOVED lines=13> */
.L_x_156:
[----:B------:R-:W-:Y:S05]  /*cf90*/  BSYNC B1 ;  /* 0x0000000000017941 */ /* 0x000fea0003800000 */
.L_x_155:
        /* <DEDUP_REMOVED lines=13> */
.L_x_158:
[----:B------:R-:W-:Y:S05]  /*d070*/  BSYNC B1 ;  /* 0x0000000000017941 */ /* 0x000fea0003800000 */
.L_x_157:
        /* <DEDUP_REMOVED lines=14> */
.L_x_160:
[----:B------:R-:W-:Y:S05]  /*d160*/  BSYNC B1 ;  /* 0x0000000000017941 */ /* 0x000fea0003800000 */
.L_x_159:
        /* <DEDUP_REMOVED lines=14> */
.L_x_162:
[----:B------:R-:W-:Y:S05]  /*d250*/  BSYNC B1 ;  /* 0x0000000000017941 */ /* 0x000fea0003800000 */
.L_x_161:
        /* <DEDUP_REMOVED lines=13> */
.L_x_164:
[----:B------:R-:W-:Y:S05]  /*d330*/  BSYNC B1 ;  /* 0x0000000000017941 */ /* 0x000fea0003800000 */
.L_x_163:
        /* <DEDUP_REMOVED lines=13> */
.L_x_166:
[----:B------:R-:W-:Y:S05]  /*d410*/  BSYNC B1 ;  /* 0x0000000000017941 */ /* 0x000fea0003800000 */
.L_x_165:
        /* <DEDUP_REMOVED lines=14> */
.L_x_168:
[----:B------:R-:W-:Y:S05]  /*d500*/  BSYNC B1 ;  /* 0x0000000000017941 */ /* 0x000fea0003800000 */
.L_x_167:
        /* <DEDUP_REMOVED lines=14> */
.L_x_170:
[----:B------:R-:W-:Y:S05]  /*d5f0*/  BSYNC B1 ;  /* 0x0000000000017941 */ /* 0x000fea0003800000 */
.L_x_169:
        /* <DEDUP_REMOVED lines=13> */
.L_x_172:
[----:B------:R-:W-:Y:S05]  /*d6d0*/  BSYNC B1 ;  /* 0x0000000000017941 */ /* 0x000fea0003800000 */
.L_x_171:
        /* <DEDUP_REMOVED lines=13> */
.L_x_174:
[----:B------:R-:W-:Y:S05]  /*d7b0*/  BSYNC B1 ;  /* 0x0000000000017941 */ /* 0x000fea0003800000 */
.L_x_173:
        /* <DEDUP_REMOVED lines=14> */
.L_x_176:
[----:B------:R-:W-:Y:S05]  /*d8a0*/  BSYNC B1 ;  /* 0x0000000000017941 */ /* 0x000fea0003800000 */
.L_x_175:
        /* <DEDUP_REMOVED lines=14> */
.L_x_178:
[----:B------:R-:W-:Y:S05]  /*d990*/  BSYNC B1 ;  /* 0x0000000000017941 */ /* 0x000fea0003800000 */
.L_x_177:
        /* <DEDUP_REMOVED lines=13> */
.L_x_180:
[----:B------:R-:W-:Y:S05]  /*da70*/  BSYNC B1 ;  /* 0x0000000000017941 */ /* 0x000fea0003800000 */
.L_x_179:
        /* <DEDUP_REMOVED lines=13> */
.L_x_182:
[----:B------:R-:W-:Y:S05]  /*db50*/  BSYNC B1 ;  /* 0x0000000000017941 */ /* 0x000fea0003800000 */
.L_x_181:
        /* <DEDUP_REMOVED lines=14> */
.L_x_184:
[----:B------:R-:W-:Y:S05]  /*dc40*/  BSYNC B1 ;  /* 0x0000000000017941 */ /* 0x000fea0003800000 */
.L_x_183:
        /* <DEDUP_REMOVED lines=14> */
.L_x_186:
[----:B------:R-:W-:Y:S05]  /*dd30*/  BSYNC B1 ;  /* 0x0000000000017941 */ /* 0x000fea0003800000 */
.L_x_185:
        /* <DEDUP_REMOVED lines=13> */
.L_x_188:
[----:B------:R-:W-:Y:S05]  /*de10*/  BSYNC B1 ;  /* 0x0000000000017941 */ /* 0x000fea0003800000 */
.L_x_187:
        /* <DEDUP_REMOVED lines=13> */
.L_x_190:
[----:B------:R-:W-:Y:S05]  /*def0*/  BSYNC B1 ;  /* 0x0000000000017941 */ /* 0x000fea0003800000 */
.L_x_189:
        /* <DEDUP_REMOVED lines=14> */
.L_x_192:
[----:B------:R-:W-:Y:S05]  /*dfe0*/  BSYNC B1 ;  /* 0x0000000000017941 */ /* 0x000fea0003800000 */
.L_x_191:
        /* <DEDUP_REMOVED lines=14> */
.L_x_194:
[----:B------:R-:W-:Y:S05]  /*e0d0*/  BSYNC B1 ;  /* 0x0000000000017941 */ /* 0x000fea0003800000 */
.L_x_193:
        /* <DEDUP_REMOVED lines=13> */
.L_x_196:
[----:B------:R-:W-:Y:S05]  /*e1b0*/  BSYNC B1 ;  /* 0x0000000000017941 */ /* 0x000fea0003800000 */
.L_x_195:
        /* <DEDUP_REMOVED lines=13> */
.L_x_198:
[----:B------:R-:W-:Y:S05]  /*e290*/  BSYNC B1 ;  /* 0x0000000000017941 */ /* 0x000fea0003800000 */
.L_x_197:
        /* <DEDUP_REMOVED lines=14> */
.L_x_200:
[----:B------:R-:W-:Y:S05]  /*e380*/  BSYNC B1 ;  /* 0x0000000000017941 */ /* 0x000fea0003800000 */
.L_x_199:
        /* <DEDUP_REMOVED lines=14> */
.L_x_202:
[----:B------:R-:W-:Y:S05]  /*e470*/  BSYNC B1 ;  /* 0x0000000000017941 */ /* 0x000fea0003800000 */
.L_x_201:
        /* <DEDUP_REMOVED lines=13> */
.L_x_204:
[----:B------:R-:W-:Y:S05]  /*e550*/  BSYNC B1 ;  /* 0x0000000000017941 */ /* 0x000fea0003800000 */
.L_x_203:
        /* <DEDUP_REMOVED lines=13> */
.L_x_206:
[----:B------:R-:W-:Y:S05]  /*e630*/  BSYNC B1 ;  /* 0x0000000000017941 */ /* 0x000fea0003800000 */
.L_x_205:
        /* <DEDUP_REMOVED lines=14> */
.L_x_208:
[----:B------:R-:W-:Y:S05]  /*e720*/  BSYNC B1 ;  /* 0x0000000000017941 */ /* 0x000fea0003800000 */
.L_x_207:
        /* <DEDUP_REMOVED lines=14> */
.L_x_210:
[----:B------:R-:W-:Y:S05]  /*e810*/  BSYNC B1 ;  /* 0x0000000000017941 */ /* 0x000fea0003800000 */
.L_x_209:
        /* <DEDUP_REMOVED lines=13> */
.L_x_212:
[----:B------:R-:W-:Y:S05]  /*e8f0*/  BSYNC B1 ;  /* 0x0000000000017941 */ /* 0x000fea0003800000 */
.L_x_211:
        /* <DEDUP_REMOVED lines=13> */
.L_x_214:
[----:B------:R-:W-:Y:S05]  /*e9d0*/  BSYNC B1 ;  /* 0x0000000000017941 */ /* 0x000fea0003800000 */
.L_x_213:
        /* <DEDUP_REMOVED lines=14> */
.L_x_216:
[----:B------:R-:W-:Y:S05]  /*eac0*/  BSYNC B1 ;  /* 0x0000000000017941 */ /* 0x000fea0003800000 */
.L_x_215:
        /* <DEDUP_REMOVED lines=14> */
.L_x_218:
[----:B------:R-:W-:Y:S05]  /*ebb0*/  BSYNC B1 ;  /* 0x0000000000017941 */ /* 0x000fea0003800000 */
.L_x_217:
        /* <DEDUP_REMOVED lines=13> */
.L_x_220:
[----:B------:R-:W-:Y:S05]  /*ec90*/  BSYNC B1 ;  /* 0x0000000000017941 */ /* 0x000fea0003800000 */
.L_x_219:
        /* <DEDUP_REMOVED lines=13> */
.L_x_222:
[----:B------:R-:W-:Y:S05]  /*ed70*/  BSYNC B1 ;  /* 0x0000000000017941 */ /* 0x000fea0003800000 */
.L_x_221:
        /* <DEDUP_REMOVED lines=14> */
.L_x_224:
[----:B------:R-:W-:Y:S05]  /*ee60*/  BSYNC B1 ;  /* 0x0000000000017941 */ /* 0x000fea0003800000 */
.L_x_223:
        /* <DEDUP_REMOVED lines=14> */
.L_x_226:
[----:B------:R-:W-:Y:S05]  /*ef50*/  BSYNC B1 ;  /* 0x0000000000017941 */ /* 0x000fea0003800000 */
.L_x_225:
        /* <DEDUP_REMOVED lines=13> */
.L_x_228:
[----:B------:R-:W-:Y:S05]  /*f030*/  BSYNC B1 ;  /* 0x0000000000017941 */ /* 0x000fea0003800000 */
.L_x_227:
        /* <DEDUP_REMOVED lines=13> */
.L_x_230:
[----:B------:R-:W-:Y:S05]  /*f110*/  BSYNC B1 ;  /* 0x0000000000017941 */ /* 0x000fea0003800000 */
.L_x_229:
        /* <DEDUP_REMOVED lines=14> */
.L_x_232:
[----:B------:R-:W-:Y:S05]  /*f200*/  BSYNC B1 ;  /* 0x0000000000017941 */ /* 0x000fea0003800000 */
.L_x_231:
        /* <DEDUP_REMOVED lines=14> */
.L_x_234:
[----:B------:R-:W-:Y:S05]  /*f2f0*/  BSYNC B1 ;  /* 0x0000000000017941 */ /* 0x000fea0003800000 */
.L_x_233:
        /* <DEDUP_REMOVED lines=13> */
.L_x_236:
[----:B------:R-:W-:Y:S05]  /*f3d0*/  BSYNC B1 ;  /* 0x0000000000017941 */ /* 0x000fea0003800000 */
.L_x_235:
        /* <DEDUP_REMOVED lines=13> */
.L_x_238:
[----:B------:R-:W-:Y:S05]  /*f4b0*/  BSYNC B1 ;  /* 0x0000000000017941 */ /* 0x000fea0003800000 */
.L_x_237:
        /* <DEDUP_REMOVED lines=14> */
.L_x_240:
[----:B------:R-:W-:Y:S05]  /*f5a0*/  BSYNC B1 ;  /* 0x0000000000017941 */ /* 0x000fea0003800000 */
.L_x_239:
        /* <DEDUP_REMOVED lines=14> */
.L_x_242:
[----:B------:R-:W-:Y:S05]  /*f690*/  BSYNC B1 ;  /* 0x0000000000017941 */ /* 0x000fea0003800000 */
.L_x_241:
        /* <DEDUP_REMOVED lines=13> */
.L_x_244:
[----:B------:R-:W-:Y:S05]  /*f770*/  BSYNC B1 ;  /* 0x0000000000017941 */ /* 0x000fea0003800000 */
.L_x_243:
        /* <DEDUP_REMOVED lines=13> */
.L_x_246:
[----:B------:R-:W-:Y:S05]  /*f850*/  BSYNC B1 ;  /* 0x0000000000017941 */ /* 0x000fea0003800000 */
.L_x_245:
        /* <DEDUP_REMOVED lines=14> */
.L_x_248:
[----:B------:R-:W-:Y:S05]  /*f940*/  BSYNC B1 ;  /* 0x0000000000017941 */ /* 0x000fea0003800000 */
.L_x_247:
        /* <DEDUP_REMOVED lines=14> */
.L_x_250:
[----:B------:R-:W-:Y:S05]  /*fa30*/  BSYNC B1 ;  /* 0x0000000000017941 */ /* 0x000fea0003800000 */
.L_x_249:
        /* <DEDUP_REMOVED lines=13> */
.L_x_252:
[----:B------:R-:W-:Y:S05]  /*fb10*/  BSYNC B1 ;  /* 0x0000000000017941 */ /* 0x000fea0003800000 */
.L_x_251:
        /* <DEDUP_REMOVED lines=13> */
.L_x_254:
[----:B------:R-:W-:Y:S05]  /*fbf0*/  BSYNC B1 ;  /* 0x0000000000017941 */ /* 0x000fea0003800000 */
.L_x_253:
        /* <DEDUP_REMOVED lines=14> */
.L_x_256:
[----:B------:R-:W-:Y:S05]  /*fce0*/  BSYNC B1 ;  /* 0x0000000000017941 */ /* 0x000fea0003800000 */
.L_x_255:
        /* <DEDUP_REMOVED lines=14> */
.L_x_258:
[----:B------:R-:W-:Y:S05]  /*fdd0*/  BSYNC B1 ;  /* 0x0000000000017941 */ /* 0x000fea0003800000 */
.L_x_257:
        /* <DEDUP_REMOVED lines=13> */
.L_x_260:
[----:B------:R-:W-:Y:S05]  /*feb0*/  BSYNC B1 ;  /* 0x0000000000017941 */ /* 0x000fea0003800000 */
.L_x_259:
        /* <DEDUP_REMOVED lines=13> */
.L_x_262:
[----:B------:R-:W-:Y:S05]  /*ff90*/  BSYNC B1 ;  /* 0x0000000000017941 */ /* 0x000fea0003800000 */
.L_x_261:
        /* <DEDUP_REMOVED lines=14> */
.L_x_264:
[----:B------:R-:W-:Y:S05]  /*10080*/  BSYNC B1 ;  /* 0x0000000000017941 */ /* 0x000fea0003800000 */
.L_x_263:
        /* <DEDUP_REMOVED lines=14> */
.L_x_266:
[----:B------:R-:W-:Y:S05]  /*10170*/  BSYNC B1 ;  /* 0x0000000000017941 */ /* 0x000fea0003800000 */
.L_x_265:
        /* <DEDUP_REMOVED lines=13> */
.L_x_268:
[----:B------:R-:W-:Y:S05]  /*10250*/  BSYNC B1 ;  /* 0x0000000000017941 */ /* 0x000fea0003800000 */
.L_x_267:
        /* <DEDUP_REMOVED lines=13> */
.L_x_270:
[----:B------:R-:W-:Y:S05]  /*10330*/  BSYNC B1 ;  /* 0x0000000000017941 */ /* 0x000fea0003800000 */
.L_x_269:
        /* <DEDUP_REMOVED lines=14> */
.L_x_272:
[----:B------:R-:W-:Y:S05]  /*10420*/  BSYNC B1 ;  /* 0x0000000000017941 */ /* 0x000fea0003800000 */
.L_x_271:
        /* <DEDUP_REMOVED lines=14> */
.L_x_274:
[----:B------:R-:W-:Y:S05]  /*10510*/  BSYNC B1 ;  /* 0x0000000000017941 */ /* 0x000fea0003800000 */
.L_x_273:
        /* <DEDUP_REMOVED lines=13> */
.L_x_276:
[----:B------:R-:W-:Y:S05]  /*105f0*/  BSYNC B1 ;  /* 0x0000000000017941 */ /* 0x000fea0003800000 */
.L_x_275:
        /* <DEDUP_REMOVED lines=13> */
.L_x_278:
[----:B------:R-:W-:Y:S05]  /*106d0*/  BSYNC B1 ;  /* 0x0000000000017941 */ /* 0x000fea0003800000 */
.L_x_277:
        /* <DEDUP_REMOVED lines=14> */
.L_x_280:
[----:B------:R-:W-:Y:S05]  /*107c0*/  BSYNC B1 ;  /* 0x0000000000017941 */ /* 0x000fea0003800000 */
.L_x_279:
        /* <DEDUP_REMOVED lines=14> */
.L_x_282:
[----:B------:R-:W-:Y:S05]  /*108b0*/  BSYNC B1 ;  /* 0x0000000000017941 */ /* 0x000fea0003800000 */
.L_x_281:
        /* <DEDUP_REMOVED lines=13> */
.L_x_284:
[----:B------:R-:W-:Y:S05]  /*10990*/  BSYNC B1 ;  /* 0x0000000000017941 */ /* 0x000fea0003800000 */
.L_x_283:
        /* <DEDUP_REMOVED lines=13> */
.L_x_286:
[----:B------:R-:W-:Y:S05]  /*10a70*/  BSYNC B1 ;  /* 0x0000000000017941 */ /* 0x000fea0003800000 */
.L_x_285:
        /* <DEDUP_REMOVED lines=14> */
.L_x_288:
[----:B------:R-:W-:Y:S05]  /*10b60*/  BSYNC B1 ;  /* 0x0000000000017941 */ /* 0x000fea0003800000 */
.L_x_287:
        /* <DEDUP_REMOVED lines=14> */
.L_x_290:
[----:B------:R-:W-:Y:S05]  /*10c50*/  BSYNC B1 ;  /* 0x0000000000017941 */ /* 0x000fea0003800000 */
.L_x_289:
        /* <DEDUP_REMOVED lines=13> */
.L_x_292:
[----:B------:R-:W-:Y:S05]  /*10d30*/  BSYNC B1 ;  /* 0x0000000000017941 */ /* 0x000fea0003800000 */
.L_x_291:
        /* <DEDUP_REMOVED lines=13> */
.L_x_294:
[----:B------:R-:W-:Y:S05]  /*10e10*/  BSYNC B1 ;  /* 0x0000000000017941 */ /* 0x000fea0003800000 */
.L_x_293:
        /* <DEDUP_REMOVED lines=14> */
.L_x_296:
[----:B------:R-:W-:Y:S05]  /*10f00*/  BSYNC B1 ;  /* 0x0000000000017941 */ /* 0x000fea0003800000 */
.L_x_295:
        /* <DEDUP_REMOVED lines=14> */
.L_x_298:
[----:B------:R-:W-:Y:S05]  /*10ff0*/  BSYNC B1 ;  /* 0x0000000000017941 */ /* 0x000fea0003800000 */
.L_x_297:
        /* <DEDUP_REMOVED lines=13> */
.L_x_300:
[----:B------:R-:W-:Y:S05]  /*110d0*/  BSYNC B1 ;  /* 0x0000000000017941 */ /* 0x000fea0003800000 */
.L_x_299:
        /* <DEDUP_REMOVED lines=13> */
.L_x_302:
[----:B------:R-:W-:Y:S05]  /*111b0*/  BSYNC B1 ;  /* 0x0000000000017941 */ /* 0x000fea0003800000 */
.L_x_301:
        /* <DEDUP_REMOVED lines=14> */
.L_x_304:
[----:B------:R-:W-:Y:S05]  /*112a0*/  BSYNC B1 ;  /* 0x0000000000017941 */ /* 0x000fea0003800000 */
.L_x_303:
        /* <DEDUP_REMOVED lines=14> */
.L_x_306:
[----:B------:R-:W-:Y:S05]  /*11390*/  BSYNC B1 ;  /* 0x0000000000017941 */ /* 0x000fea0003800000 */
.L_x_305:
        /* <DEDUP_REMOVED lines=13> */
.L_x_308:
[----:B------:R-:W-:Y:S05]  /*11470*/  BSYNC B1 ;  /* 0x0000000000017941 */ /* 0x000fea0003800000 */
.L_x_307:
        /* <DEDUP_REMOVED lines=13> */
.L_x_310:
[----:B------:R-:W-:Y:S05]  /*11550*/  BSYNC B1 ;  /* 0x0000000000017941 */ /* 0x000fea0003800000 */
.L_x_309:
        /* <DEDUP_REMOVED lines=14> */
.L_x_312:
[----:B------:R-:W-:Y:S05]  /*11640*/  BSYNC B1 ;  /* 0x0000000000017941 */ /* 0x000fea0003800000 */
.L_x_311:
        /* <DEDUP_REMOVED lines=14> */
.L_x_314:
[----:B------:R-:W-:Y:S05]  /*11730*/  BSYNC B1 ;  /* 0x0000000000017941 */ /* 0x000fea0003800000 */
.L_x_313:
        /* <DEDUP_REMOVED lines=13> */
.L_x_316:
[----:B------:R-:W-:Y:S05]  /*11810*/  BSYNC B1 ;  /* 0x0000000000017941 */ /* 0x000fea0003800000 */
.L_x_315:
        /* <DEDUP_REMOVED lines=13> */
.L_x_318:
[----:B------:R-:W-:Y:S05]  /*118f0*/  BSYNC B1 ;  /* 0x0000000000017941 */ /* 0x000fea0003800000 */
.L_x_317:
        /* <DEDUP_REMOVED lines=14> */
.L_x_320:
[----:B------:R-:W-:Y:S05]  /*119e0*/  BSYNC B1 ;  /* 0x0000000000017941 */ /* 0x000fea0003800000 */
.L_x_319:
        /* <DEDUP_REMOVED lines=14> */
.L_x_322:
[----:B------:R-:W-:Y:S05]  /*11ad0*/  BSYNC B1 ;  /* 0x0000000000017941 */ /* 0x000fea0003800000 */
.L_x_321:
        /* <DEDUP_REMOVED lines=13> */
.L_x_324:
[----:B------:R-:W-:Y:S05]  /*11bb0*/  BSYNC B1 ;  /* 0x0000000000017941 */ /* 0x000fea0003800000 */
.L_x_323:
        /* <DEDUP_REMOVED lines=13> */
.L_x_326:
[----:B------:R-:W-:Y:S05]  /*11c90*/  BSYNC B1 ;  /* 0x0000000000017941 */ /* 0x000fea0003800000 */
.L_x_325:
        /* <DEDUP_REMOVED lines=14> */
.L_x_328:
[----:B------:R-:W-:Y:S05]  /*11d80*/  BSYNC B1 ;  /* 0x0000000000017941 */ /* 0x000fea0003800000 */
.L_x_327:
        /* <DEDUP_REMOVED lines=14> */
.L_x_330:
[----:B------:R-:W-:Y:S05]  /*11e70*/  BSYNC B1 ;  /* 0x0000000000017941 */ /* 0x000fea0003800000 */
.L_x_329:
        /* <DEDUP_REMOVED lines=13> */
.L_x_332:
[----:B------:R-:W-:Y:S05]  /*11f50*/  BSYNC B1 ;  /* 0x0000000000017941 */ /* 0x000fea0003800000 */
.L_x_331:
        /* <DEDUP_REMOVED lines=13> */
.L_x_334:
[----:B------:R-:W-:Y:S05]  /*12030*/  BSYNC B1 ;  /* 0x0000000000017941 */ /* 0x000fea0003800000 */
.L_x_333:
        /* <DEDUP_REMOVED lines=14> */
.L_x_336:
[----:B------:R-:W-:Y:S05]  /*12120*/  BSYNC B1 ;  /* 0x0000000000017941 */ /* 0x000fea0003800000 */
.L_x_335:
        /* <DEDUP_REMOVED lines=14> */
.L_x_338:
[----:B------:R-:W-:Y:S05]  /*12210*/  BSYNC B1 ;  /* 0x0000000000017941 */ /* 0x000fea0003800000 */
.L_x_337:
        /* <DEDUP_REMOVED lines=13> */
.L_x_340:
[----:B------:R-:W-:Y:S05]  /*122f0*/  BSYNC B1 ;  /* 0x0000000000017941 */ /* 0x000fea0003800000 */
.L_x_339:
        /* <DEDUP_REMOVED lines=13> */
.L_x_342:
[----:B------:R-:W-:Y:S05]  /*123d0*/  BSYNC B1 ;  /* 0x0000000000017941 */ /* 0x000fea0003800000 */
.L_x_341:
        /* <DEDUP_REMOVED lines=14> */
.L_x_344:
[----:B------:R-:W-:Y:S05]  /*124c0*/  BSYNC B1 ;  /* 0x0000000000017941 */ /* 0x000fea0003800000 */
.L_x_343:
        /* <DEDUP_REMOVED lines=14> */
.L_x_346:
[----:B------:R-:W-:Y:S05]  /*125b0*/  BSYNC B1 ;  /* 0x0000000000017941 */ /* 0x000fea0003800000 */
.L_x_345:
        /* <DEDUP_REMOVED lines=13> */
.L_x_348:
[----:B------:R-:W-:Y:S05]  /*12690*/  BSYNC B1 ;  /* 0x0000000000017941 */ /* 0x000fea0003800000 */
.L_x_347:
        /* <DEDUP_REMOVED lines=13> */
.L_x_350:
[----:B------:R-:W-:Y:S05]  /*12770*/  BSYNC B1 ;  /* 0x0000000000017941 */ /* 0x000fea0003800000 */
.L_x_349:
        /* <DEDUP_REMOVED lines=14> */
.L_x_352:
[----:B------:R-:W-:Y:S05]  /*12860*/  BSYNC B1 ;  /* 0x0000000000017941 */ /* 0x000fea0003800000 */
.L_x_351:
        /* <DEDUP_REMOVED lines=14> */
.L_x_354:
[----:B------:R-:W-:Y:S05]  /*12950*/  BSYNC B1 ;  /* 0x0000000000017941 */ /* 0x000fea0003800000 */
.L_x_353:
        /* <DEDUP_REMOVED lines=13> */
.L_x_356:
[----:B------:R-:W-:Y:S05]  /*12a30*/  BSYNC B1 ;  /* 0x0000000000017941 */ /* 0x000fea0003800000 */
.L_x_355:
        /* <DEDUP_REMOVED lines=13> */
.L_x_358:
[----:B------:R-:W-:Y:S05]  /*12b10*/  BSYNC B1 ;  /* 0x0000000000017941 */ /* 0x000fea0003800000 */
.L_x_357:
        /* <DEDUP_REMOVED lines=14> */
.L_x_360:
[----:B------:R-:W-:Y:S05]  /*12c00*/  BSYNC B1 ;  /* 0x0000000000017941 */ /* 0x000fea0003800000 */
.L_x_359:
        /* <DEDUP_REMOVED lines=14> */
.L_x_362:
[----:B------:R-:W-:Y:S05]  /*12cf0*/  BSYNC B1 ;  /* 0x0000000000017941 */ /* 0x000fea0003800000 */
.L_x_361:
        /* <DEDUP_REMOVED lines=13> */
.L_x_364:
[----:B------:R-:W-:Y:S05]  /*12dd0*/  BSYNC B1 ;  /* 0x0000000000017941 */ /* 0x000fea0003800000 */
.L_x_363:
        /* <DEDUP_REMOVED lines=13> */
.L_x_366:
[----:B------:R-:W-:Y:S05]  /*12eb0*/  BSYNC B1 ;  /* 0x0000000000017941 */ /* 0x000fea0003800000 */
.L_x_365:
        /* <DEDUP_REMOVED lines=14> */
.L_x_368:
[----:B------:R-:W-:Y:S05]  /*12fa0*/  BSYNC B1 ;  /* 0x0000000000017941 */ /* 0x000fea0003800000 */
.L_x_367:
        /* <DEDUP_REMOVED lines=14> */
.L_x_370:
[----:B------:R-:W-:Y:S05]  /*13090*/  BSYNC B1 ;  /* 0x0000000000017941 */ /* 0x000fea0003800000 */
.L_x_369:
        /* <DEDUP_REMOVED lines=13> */
.L_x_372:
[----:B------:R-:W-:Y:S05]  /*13170*/  BSYNC B1 ;  /* 0x0000000000017941 */ /* 0x000fea0003800000 */
.L_x_371:
        /* <DEDUP_REMOVED lines=13> */
.L_x_374:
[----:B------:R-:W-:Y:S05]  /*13250*/  BSYNC B1 ;  /* 0x0000000000017941 */ /* 0x000fea0003800000 */
.L_x_373:
        /* <DEDUP_REMOVED lines=14> */
.L_x_376:
[----:B------:R-:W-:Y:S05]  /*13340*/  BSYNC B1 ;  /* 0x0000000000017941 */ /* 0x000fea0003800000 */
.L_x_375:
        /* <DEDUP_REMOVED lines=14> */
.L_x_378:
[----:B------:R-:W-:Y:S05]  /*13430*/  BSYNC B1 ;  /* 0x0000000000017941 */ /* 0x000fea0003800000 */
.L_x_377:
        /* <DEDUP_REMOVED lines=13> */
.L_x_380:
[----:B------:R-:W-:Y:S05]  /*13510*/  BSYNC B1 ;  /* 0x0000000000017941 */ /* 0x000fea0003800000 */
.L_x_379:
        /* <DEDUP_REMOVED lines=13> */
.L_x_382:
[----:B------:R-:W-:Y:S05]  /*135f0*/  BSYNC B1 ;  /* 0x0000000000017941 */ /* 0x000fea0003800000 */
.L_x_381:
        /* <DEDUP_REMOVED lines=14> */
.L_x_384:
[----:B------:R-:W-:Y:S05]  /*136e0*/  BSYNC B1 ;  /* 0x0000000000017941 */ /* 0x000fea0003800000 */
.L_x_383:
        /* <DEDUP_REMOVED lines=14> */
.L_x_386:
[----:B------:R-:W-:Y:S05]  /*137d0*/  BSYNC B1 ;  /* 0x0000000000017941 */ /* 0x000fea0003800000 */
.L_x_385:
        /* <DEDUP_REMOVED lines=13> */
.L_x_388:
[----:B------:R-:W-:Y:S05]  /*138b0*/  BSYNC B1 ;  /* 0x0000000000017941 */ /* 0x000fea0003800000 */
.L_x_387:
        /* <DEDUP_REMOVED lines=13> */
.L_x_390:
[----:B------:R-:W-:Y:S05]  /*13990*/  BSYNC B1 ;  /* 0x0000000000017941 */ /* 0x000fea0003800000 */
.L_x_389:
        /* <DEDUP_REMOVED lines=14> */
.L_x_392:
[----:B------:R-:W-:Y:S05]  /*13a80*/  BSYNC B1 ;  /* 0x0000000000017941 */ /* 0x000fea0003800000 */
.L_x_391:
        /* <DEDUP_REMOVED lines=14> */
.L_x_394:
[----:B------:R-:W-:Y:S05]  /*13b70*/  BSYNC B1 ;  /* 0x0000000000017941 */ /* 0x000fea0003800000 */
.L_x_393:
        /* <DEDUP_REMOVED lines=13> */
.L_x_396:
[----:B------:R-:W-:Y:S05]  /*13c50*/  BSYNC B1 ;  /* 0x0000000000017941 */ /* 0x000fea0003800000 */
.L_x_395:
        /* <DEDUP_REMOVED lines=13> */
.L_x_398:
[----:B------:R-:W-:Y:S05]  /*13d30*/  BSYNC B1 ;  /* 0x0000000000017941 */ /* 0x000fea0003800000 */
.L_x_397:
        /* <DEDUP_REMOVED lines=14> */
.L_x_400:
[----:B------:R-:W-:Y:S05]  /*13e20*/  BSYNC B1 ;  /* 0x0000000000017941 */ /* 0x000fea0003800000 */
.L_x_399:
        /* <DEDUP_REMOVED lines=14> */
.L_x_402:
[----:B------:R-:W-:Y:S05]  /*13f10*/  BSYNC B1 ;  /* 0x0000000000017941 */ /* 0x000fea0003800000 */
.L_x_401:
        /* <DEDUP_REMOVED lines=13> */
.L_x_404:
[----:B------:R-:W-:Y:S05]  /*13ff0*/  BSYNC B1 ;  /* 0x0000000000017941 */ /* 0x000fea0003800000 */
.L_x_403:
        /* <DEDUP_REMOVED lines=13> */
.L_x_406:
[----:B------:R-:W-:Y:S05]  /*140d0*/  BSYNC B1 ;  /* 0x0000000000017941 */ /* 0x000fea0003800000 */
.L_x_405:
        /* <DEDUP_REMOVED lines=14> */
.L_x_408:
[----:B------:R-:W-:Y:S05]  /*141c0*/  BSYNC B1 ;  /* 0x0000000000017941 */ /* 0x000fea0003800000 */
.L_x_407:
        /* <DEDUP_REMOVED lines=14> */
.L_x_410:
[----:B------:R-:W-:Y:S05]  /*142b0*/  BSYNC B1 ;  /* 0x0000000000017941 */ /* 0x000fea0003800000 */
.L_x_409:
        /* <DEDUP_REMOVED lines=13> */
.L_x_412:
[----:B------:R-:W-:Y:S05]  /*14390*/  BSYNC B1 ;  /* 0x0000000000017941 */ /* 0x000fea0003800000 */
.L_x_411:
        /* <DEDUP_REMOVED lines=13> */
.L_x_414:
[----:B------:R-:W-:Y:S05]  /*14470*/  BSYNC B1 ;  /* 0x0000000000017941 */ /* 0x000fea0003800000 */
.L_x_413:
        /* <DEDUP_REMOVED lines=14> */
.L_x_416:
[----:B------:R-:W-:Y:S05]  /*14560*/  BSYNC B1 ;  /* 0x0000000000017941 */ /* 0x000fea0003800000 */
.L_x_415:
        /* <DEDUP_REMOVED lines=14> */
.L_x_418:
[----:B------:R-:W-:Y:S05]  /*14650*/  BSYNC B1 ;  /* 0x0000000000017941 */ /* 0x000fea0003800000 */
.L_x_417:
        /* <DEDUP_REMOVED lines=13> */
.L_x_420:
[----:B------:R-:W-:Y:S05]  /*14730*/  BSYNC B1 ;  /* 0x0000000000017941 */ /* 0x000fea0003800000 */
.L_x_419:
        /* <DEDUP_REMOVED lines=13> */
.L_x_422:
[----:B------:R-:W-:Y:S05]  /*14810*/  BSYNC B1 ;  /* 0x0000000000017941 */ /* 0x000fea0003800000 */
.L_x_421:
[----:B------:R-:W-:Y:S05]  /*14820*/  @P0 BRA `(.L_x_423) ;  /* 0x00000040001c0947 */ /* 0x000fea0003800000 */
[----:B------:R-:W2:Y:S01]  /*14830*/  LDL.LU R2, [R1+0x274] ;  /* 0x0002740001027983 */ /* 0x000ea20000300800 */
[----:B-----5:R-:W-:-:S04]  /*14840*/  LOP3.LUT R0, R0, 0xff, RZ, 0xc0, !PT ;  /* 0x000000ff00007812 */ /* 0x020fc800078ec0ff */
[----:B------:R-:W-:-:S05]  /*14850*/  F2FP.F16.E4M3.UNPACK_B R0, R0 ;  /* 0x00000000ff00723e */ /* 0x000fca00020006ff */
[----:B------:R-:W-:-:S05]  /*14860*/  HADD2.F32 R0, -RZ, R0.H0_H0 ;  /* 0x20000000ff007230 */ /* 0x000fca0000004100 */
[----:B------:R-:W-:-:S04]  /*14870*/  FMUL R0, R0, UR21 ;  /* 0x0000001500007c20 */ /* 0x000fc80008400000 */
[----:B--2---:R-:W-:-:S05]  /*14880*/  FFMA R0, R2, UR20, R0 ;  /* 0x0000001402007c23 */ /* 0x004fca0008000000 */
[----:B0-----:R-:W-:-:S05]  /*14890*/  F2FP.SATFINITE.E4M3.F32.PACK_AB_MERGE_C R3, RZ, R0, RZ ;  /* 0x00000000ff03723e */ /* 0x001fca00048070ff */
[----:B------:R0:W-:Y:S01]  /*148a0*/  STG.E.U8 desc[UR14][R26.64+0x179], R3 ;  /* 0x000179031a007986 */ /* 0x0001e2000c10110e */
[----:B------:R-:W-:Y:S05]  /*148b0*/  BRA `(.L_x_423) ;  /* 0x0000003c00f87947 */ /* 0x000fea0003800000 */
.L_x_38:
[----:B------:R-:W-:Y:S01]  /*148c0*/  FMUL R226, R226, UR20 ;  /* 0x00000014e2e27c20 */ /* 0x000fe20008400000 */
[----:B------:R-:W2:Y:S01]  /*148d0*/  LDL.LU R227, [R1+0x8] ;  /* 0x0000080001e37983 */ /* 0x000ea20000300800 */
[C---:B------:R-:W-:Y:S01]  /*148e0*/  ISETP.GE.AND P0, PT, R36.reuse, 0x2, PT ;  /* 0x000000022400780c */ /* 0x040fe20003f06270 */
[----:B------:R-:W-:Y:S01]  /*148f0*/  FMUL R225, R225, UR20 ;  /* 0x00000014e1e17c20 */ /* 0x000fe20008400000 */
[----:B------:R-:W-:Y:S02]  /*14900*/  ISETP.GE.AND P1, PT, R36, 0x1, PT ;  /* 0x000000012400780c */ /* 0x000fe40003f26270 */
[----:B------:R-:W-:Y:S02]  /*14910*/  F2FP.SATFINITE.E4M3.F32.PACK_AB_MERGE_C R29, RZ, R226, RZ ;  /* 0x000000e2ff1d723e */ /* 0x000fe400048070ff */
[----:B------:R-:W3:Y:S01]  /*14920*/  LDL.LU R226, [R1] ;  /* 0x0000000001e27983 */ /* 0x000ee20000300800 */
[C---:B------:R-:W-:Y:S02]  /*14930*/  ISETP.LT.OR P4, PT, R35.reuse, 0x1, !P0 ;  /* 0x000000012300780c */ /* 0x040fe40004781670 */
[----:B------:R-:W-:-:S02]  /*14940*/  ISETP.LT.OR P2, PT, R35, 0x1, !P1 ;  /* 0x000000012300780c */ /* 0x000fc40004f41670 */
[----:B------:R-:W-:Y:S02]  /*14950*/  F2FP.SATFINITE.E4M3.F32.PACK_AB_MERGE_C R225, RZ, R225, RZ ;  /* 0x000000e1ffe1723e */ /* 0x000fe400048070ff */
[----:B------:R-:W-:Y:S01]  /*14960*/  ISETP.LT.OR P0, PT, R35, 0x9, !P0 ;  /* 0x000000092300780c */ /* 0x000fe20004701670 */
[----:B------:R-:W-:Y:S01]  /*14970*/  FMUL R223, R223, UR20 ;  /* 0x00000014dfdf7c20 */ /* 0x000fe20008400000 */
[----:B------:R-:W-:-:S05]  /*14980*/  ISETP.LT.OR P1, PT, R35, 0x9, !P1 ;  /* 0x000000092300780c */ /* 0x000fca0004f21670 */
[----:B------:R-:W-:Y:S01]  /*14990*/  @!P4 STG.E.U8 desc[UR14][R24.64+0x1], R225 ;  /* 0x000001e11800c986 */ /* 0x000fe2000c10110e */
[----:B------:R-:W-:-:S03]  /*149a0*/  ISETP.GE.AND P4, PT, R36, 0x9, PT ;  /* 0x000000092400780c */ /* 0x000fc60003f86270 */
[----:B------:R0:W-:Y:S01]  /*149b0*/  @!P2 STG.E.U8 desc[UR14][R24.64], R29 ;  /* 0x0000001d1800a986 */ /* 0x0001e2000c10110e */
[----:B------:R-:W-:Y:S01]  /*149c0*/  ISETP.GE.AND P2, PT, R36, 0xa, PT ;  /* 0x0000000a2400780c */ /* 0x000fe20003f46270 */
[----:B------:R-:W-:Y:S01]  /*149d0*/  FMUL R224, R224, UR20 ;  /* 0x00000014e0e07c20 */ /* 0x000fe20008400000 */
[C---:B------:R-:W-:Y:S01]  /*149e0*/  ISETP.LT.OR P5, PT, R35.reuse, 0x1, !P4 ;  /* 0x000000012300780c */ /* 0x040fe200067a1670 */
[----:B------:R-:W-:Y:S01]  /*149f0*/  FMUL R222, R222, UR20 ;  /* 0x00000014dede7c20 */ /* 0x000fe20008400000 */
[----:B------:R-:W-:Y:S01]  /*14a00*/  ISETP.LT.OR P6, PT, R35, 0x1, !P2 ;  /* 0x000000012300780c */ /* 0x000fe200057c1670 */
[----:B------:R-:W-:Y:S01]  /*14a10*/  FMUL R221, R221, UR20 ;  /* 0x00000014dddd7c20 */ /* 0x000fe20008400000 */
[----:B------:R-:W-:Y:S01]  /*14a20*/  F2FP.SATFINITE.E4M3.F32.PACK_AB_MERGE_C R223, RZ, R223, RZ ;  /* 0x000000dfffdf723e */ /* 0x000fe200048070ff */
[----:B------:R-:W-:Y:S01]  /*14a30*/  FMUL R220, R220, UR20 ;  /* 0x00000014dcdc7c20 */ /* 0x000fe20008400000 */
[----:B------:R-:W-:Y:S01]  /*14a40*/  F2FP.SATFINITE.E4M3.F32.PACK_AB_MERGE_C R31, RZ, R222, RZ ;  /* 0x000000deff1f723e */ /* 0x000fe200048070ff */
[----:B------:R-:W-:Y:S01]  /*14a50*/  FMUL R219, R219, UR20 ;  /* 0x00000014dbdb7c20 */ /* 0x000fe20008400000 */
[----:B------:R-:W-:Y:S01]  /*14a60*/  FMUL R218, R218, UR20 ;  /* 0x00000014dada7c20 */ /* 0x000fe20008400000 */
[----:B0-----:R-:W-:Y:S01]  /*14a70*/  F2FP.SATFINITE.E4M3.F32.PACK_AB_MERGE_C R29, RZ, R224, RZ ;  /* 0x000000e0ff1d723e */ /* 0x001fe200048070ff */
[----:B------:R-:W-:Y:S01]  /*14a80*/  @!P0 STG.E.U8 desc[UR14][R26.64+0x1], R223 ;  /* 0x000001df1a008986 */ /* 0x000fe2000c10110e */
[----:B------:R-:W-:-:S02]  /*14a90*/  F2FP.SATFINITE.E4M3.F32.PACK_AB_MERGE_C R221, RZ, R221, RZ ;  /* 0x000000ddffdd723e */ /* 0x000fc400048070ff */
[C---:B------:R-:W-:Y:S01]  /*14aa0*/  ISETP.GE.AND P0, PT, R36.reuse, 0x11, PT ;  /* 0x000000112400780c */ /* 0x040fe20003f06270 */
[----:B------:R0:W-:Y:S01]  /*14ab0*/  @!P1 STG.E.U8 desc[UR14][R26.64], R29 ;  /* 0x0000001d1a009986 */ /* 0x0001e2000c10110e */
[C---:B------:R-:W-:Y:S02]  /*14ac0*/  ISETP.LT.OR P4, PT, R35.reuse, 0x9, !P4 ;  /* 0x000000092300780c */ /* 0x040fe40006781670 */
[----:B------:R-:W-:Y:S01]  /*14ad0*/  ISETP.GE.AND P1, PT, R36, 0x12, PT ;  /* 0x000000122400780c */ /* 0x000fe20003f26270 */
[----:B------:R1:W-:Y:S01]  /*14ae0*/  @!P5 STG.E.U8 desc[UR14][R24.64+0x8], R31 ;  /* 0x0000081f1800d986 */ /* 0x0003e2000c10110e */
[C---:B------:R-:W-:Y:S02]  /*14af0*/  ISETP.LT.OR P2, PT, R35.reuse, 0x9, !P2 ;  /* 0x000000092300780c */ /* 0x040fe40005741670 */
[C---:B------:R-:W-:Y:S01]  /*14b00*/  ISETP.LT.OR P5, PT, R35.reuse, 0x1, !P0 ;  /* 0x000000012300780c */ /* 0x040fe200047a1670 */
[----:B------:R-:W-:Y:S01]  /*14b10*/  @!P6 STG.E.U8 desc[UR14][R24.64+0x9], R221 ;  /* 0x000009dd1800e986 */ /* 0x000fe2000c10110e */
[----:B------:R-:W-:Y:S01]  /*14b20*/  ISETP.LT.OR P6, PT, R35, 0x1, !P1 ;  /* 0x000000012300780c */ /* 0x000fe20004fc1670 */
[----:B------:R-:W-:Y:S01]  /*14b30*/  FMUL R217, R217, UR20 ;  /* 0x00000014d9d97c20 */ /* 0x000fe20008400000 */
[----:B0-----:R-:W-:Y:S01]  /*14b40*/  F2FP.SATFINITE.E4M3.F32.PACK_AB_MERGE_C R29, RZ, R220, RZ ;  /* 0x000000dcff1d723e */ /* 0x001fe200048070ff */
[----:B------:R-:W-:Y:S01]  /*14b50*/  FMUL R216, R216, UR20 ;  /* 0x00000014d8d87c20 */ /* 0x000fe20008400000 */
[----:B------:R-:W-:Y:S01]  /*14b60*/  F2FP.SATFINITE.E4M3.F32.PACK_AB_MERGE_C R219, RZ, R219, RZ ;  /* 0x000000dbffdb723e */ /* 0x000fe200048070ff */
[----:B------:R-:W-:Y:S01]  /*14b70*/  FMUL R23, R23, UR20 ;  /* 0x0000001417177c20 */ /* 0x000fe20008400000 */
[----:B-1----:R-:W-:Y:S01]  /*14b80*/  F2FP.SATFINITE.E4M3.F32.PACK_AB_MERGE_C R31, RZ, R218, RZ ;  /* 0x000000daff1f723e */ /* 0x002fe200048070ff */
[----:B------:R0:W-:Y:S01]  /*14b90*/  @!P4 STG.E.U8 desc[UR14][R26.64+0x8], R29 ;  /* 0x0000081d1a00c986 */ /* 0x0001e2000c10110e */
[----:B------:R-:W-:-:S02]  /*14ba0*/  F2FP.SATFINITE.E4M3.F32.PACK_AB_MERGE_C R217, RZ, R217, RZ ;  /* 0x000000d9ffd9723e */ /* 0x000fc400048070ff */
[C---:B------:R-:W-:Y:S01]  /*14bb0*/  ISETP.GE.AND P4, PT, R36.reuse, 0x19, PT ;  /* 0x000000192400780c */ /* 0x040fe20003f86270 */
[----:B------:R-:W-:Y:S01]  /*14bc0*/  @!P2 STG.E.U8 desc[UR14][R26.64+0x9], R219 ;  /* 0x000009db1a00a986 */ /* 0x000fe2000c10110e */
        /* <DEDUP_REMOVED lines=12> */
[----:B------:R-:W-:Y:S01]  /*14c90*/  FMUL R19, R19, UR20 ;  /* 0x0000001413137c20 */ /* 0x000fe20008400000 */
[----:B-1----:R-:W-:Y:S01]  /*14ca0*/  F2FP.SATFINITE.E4M3.F32.PACK_AB_MERGE_C R31, RZ, R22, RZ ;  /* 0x00000016ff1f723e */ /* 0x002fe200048070ff */
[----:B------:R-:W-:Y:S01]  /*14cb0*/  @!P0 STG.E.U8 desc[UR14][R26.64+0x10], R29 ;  /* 0x0000101d1a008986 */ /* 0x000fe2000c10110e */
[----:B------:R-:W-:-:S02]  /*14cc0*/  F2FP.SATFINITE.E4M3.F32.PACK_AB_MERGE_C R21, RZ, R21, RZ ;  /* 0x00000015ff15723e */ /* 0x000fc400048070ff */
[C---:B------:R-:W-:Y:S01]  /*14cd0*/  ISETP.GE.AND P0, PT, R36.reuse, 0x21, PT ;  /* 0x000000212400780c */ /* 0x040fe20003f06270 */
[----:B------:R0:W-:Y:S01]  /*14ce0*/  @!P1 STG.E.U8 desc[UR14][R26.64+0x11], R23 ;  /* 0x000011171a009986 */ /* 0x0001e2000c10110e */
[C---:B------:R-:W-:Y:S02]  /*14cf0*/  ISETP.LT.OR P4, PT, R35.reuse, 0x9, !P4 ;  /* 0x000000092300780c */ /* 0x040fe40006781670 */
[----:B------:R-:W-:Y:S01]  /*14d00*/  ISETP.GE.AND P1, PT, R36, 0x22, PT ;  /* 0x000000222400780c */ /* 0x000fe20003f26270 */
[----:B------:R-:W-:Y:S01]  /*14d10*/  @!P5 STG.E.U8 desc[UR14][R24.64+0x18], R31 ;  /* 0x0000181f1800d986 */ /* 0x000fe2000c10110e */
[C---:B------:R-:W-:Y:S02]  /*14d20*/  ISETP.LT.OR P2, PT, R35.reuse, 0x9, !P2 ;  /* 0x000000092300780c */ /* 0x040fe40005741670 */
[C---:B------:R-:W-:Y:S01]  /*14d30*/  ISETP.LT.OR P5, PT, R35.reuse, 0x1, !P0 ;  /* 0x000000012300780c */ /* 0x040fe200047a1670 */
[----:B------:R1:W-:Y:S01]  /*14d40*/  @!P6 STG.E.U8 desc[UR14][R24.64+0x19], R21 ;  /* 0x000019151800e986 */ /* 0x0003e2000c10110e */
[----:B------:R-:W-:Y:S01]  /*14d50*/  ISETP.LT.OR P6, PT, R35, 0x1, !P1 ;  /* 0x000000012300780c */ /* 0x000fe20004fc1670 */
[----:B------:R-:W-:Y:S01]  /*14d60*/  FMUL R18, R18, UR20 ;  /* 0x0000001412127c20 */ /* 0x000fe20008400000 */
[----:B------:R-:W-:Y:S01]  /*14d70*/  FMUL R17, R17, UR20 ;  /* 0x0000001411117c20 */ /* 0x000fe20008400000 */
[----:B0-----:R-:W-:Y:S01]  /*14d80*/  F2FP.SATFINITE.E4M3.F32.PACK_AB_MERGE_C R23, RZ, R20, RZ ;  /* 0x00000014ff17723e */ /* 0x001fe200048070ff */
[----:B------:R-:W-:Y:S01]  /*14d90*/  FMUL R16, R16, UR20 ;  /* 0x0000001410107c20 */ /* 0x000fe20008400000 */
[----:B------:R-:W-:Y:S01]  /*14da0*/  F2FP.SATFINITE.E4M3.F32.PACK_AB_MERGE_C R19, RZ, R19, RZ ;  /* 0x00000013ff13723e */ /* 0x000fe200048070ff */
[----:B------:R-:W-:Y:S01]  /*14db0*/  FMUL R15, R15, UR20 ;  /* 0x000000140f0f7c20 */ /* 0x000fe20008400000 */
[----:B------:R-:W-:Y:S01]  /*14dc0*/  F2FP.SATFINITE.E4M3.F32.PACK_AB_MERGE_C R17, RZ, R17, RZ ;  /* 0x00000011ff11723e */ /* 0x000fe200048070ff */
[----:B------:R-:W-:Y:S01]  /*14dd0*/  @!P4 STG.E.U8 desc[UR14][R26.64+0x18], R23 ;  /* 0x000018171a00c986 */ /* 0x000fe2000c10110e */
[----:B------:R-:W-:-:S02]  /*14de0*/  ISETP.GE.AND P4, PT, R36, 0x29, PT ;  /* 0x000000292400780c */ /* 0x000fc40003f86270 */
[----:B-1----:R-:W-:Y:S01]  /*14df0*/  F2FP.SATFINITE.E4M3.F32.PACK_AB_MERGE_C R21, RZ, R18, RZ ;  /* 0x00000012ff15723e */ /* 0x002fe200048070ff */
        /* <DEDUP_REMOVED lines=37> */
[----:B------:R-:W-:Y:S02]  /*15050*/  ISETP.GE.AND P2, PT, R36, 0x3a, PT ;  /* 0x0000003a2400780c */ /* 0x000fe40003f46270 */
[C---:B------:R-:W-:Y:S01]  /*15060*/  ISETP.LT.OR P0, PT, R35.reuse, 0x9, !P0 ;  /* 0x000000092300780c */ /* 0x040fe20004701670 */
[----:B------:R-:W-:Y:S01]  /*15070*/  @!P5 STG.E.U8 desc[UR14][R24.64+0x30], R13 ;  /* 0x0000300d1800d986 */ /* 0x000fe2000c10110e */
[C---:B------:R-:W-:Y:S02]  /*15080*/  ISETP.LT.OR P1, PT, R35.reuse, 0x9, !P1 ;  /* 0x000000092300780c */ /* 0x040fe40004f21670 */
[C---:B------:R-:W-:Y:S01]  /*15090*/  ISETP.LT.OR P5, PT, R35.reuse, 0x1, !P4 ;  /* 0x000000012300780c */ /* 0x040fe200067a1670 */
[----:B------:R1:W-:Y:S01]  /*150a0*/  @!P6 STG.E.U8 desc[UR14][R24.64+0x31], R9 ;  /* 0x000031091800e986 */ /* 0x0003e2000c10110e */
[C---:B------:R-:W-:Y:S01]  /*150b0*/  ISETP.LT.OR P6, PT, R35.reuse, 0x1, !P2 ;  /* 0x000000012300780c */ /* 0x040fe200057c1670 */
[----:B------:R-:W-:Y:S01]  /*150c0*/  FMUL R6, R6, UR20 ;  /* 0x0000001406067c20 */ /* 0x000fe20008400000 */
[----:B------:R-:W-:Y:S01]  /*150d0*/  ISETP.LT.OR P2, PT, R35, 0x9, !P2 ;  /* 0x000000092300780c */ /* 0x000fe20005741670 */
[----:B------:R-:W-:Y:S01]  /*150e0*/  FMUL R5, R5, UR20 ;  /* 0x0000001405057c20 */ /* 0x000fe20008400000 */
[----:B------:R-:W-:Y:S01]  /*150f0*/  FMUL R3, R3, UR20 ;  /* 0x0000001403037c20 */ /* 0x000fe20008400000 */
[----:B0-----:R-:W-:Y:S01]  /*15100*/  F2FP.SATFINITE.E4M3.F32.PACK_AB_MERGE_C R11, RZ, R8, RZ ;  /* 0x00000008ff0b723e */ /* 0x001fe200048070ff */
[----:B------:R-:W4:Y:S01]  /*15110*/  LDL.LU R225, [R1+0x10] ;  /* 0x0000100001e17983 */ /* 0x000f220000300800 */
[----:B------:R-:W-:Y:S01]  /*15120*/  F2FP.SATFINITE.E4M3.F32.PACK_AB_MERGE_C R7, RZ, R7, RZ ;  /* 0x00000007ff07723e */ /* 0x000fe200048070ff */
[----:B-----5:R-:W-:Y:S01]  /*15130*/  FMUL R0, R0, UR20 ;  /* 0x0000001400007c20 */ /* 0x020fe20008400000 */
[----:B------:R-:W-:Y:S01]  /*15140*/  F2FP.SATFINITE.E4M3.F32.PACK_AB_MERGE_C R5, RZ, R5, RZ ;  /* 0x00000005ff05723e */ /* 0x000fe200048070ff */
[----:B------:R-:W4:Y:S01]  /*15150*/  LDL.LU R223, [R1+0xc] ;  /* 0x00000c0001df7983 */ /* 0x000f220000300800 */
[----:B-1----:R-:W-:-:S02]  /*15160*/  F2FP.SATFINITE.E4M3.F32.PACK_AB_MERGE_C R9, RZ, R6, RZ ;  /* 0x00000006ff09723e */ /* 0x002fc400048070ff */
[----:B------:R-:W-:Y:S01]  /*15170*/  F2FP.SATFINITE.E4M3.F32.PACK_AB_MERGE_C R3, RZ, R3, RZ ;  /* 0x00000003ff03723e */ /* 0x000fe200048070ff */
[----:B------:R-:W4:Y:S04]  /*15180*/  LDL.LU R221, [R1+0x4] ;  /* 0x0000040001dd7983 */ /* 0x000f280000300800 */
[----:B------:R-:W-:Y:S04]  /*15190*/  @!P0 STG.E.U8 desc[UR14][R26.64+0x30], R11 ;  /* 0x0000300b1a008986 */ /* 0x000fe8000c10110e */
[----:B------:R-:W-:Y:S04]  /*151a0*/  @!P1 STG.E.U8 desc[UR14][R26.64+0x31], R7 ;  /* 0x000031071a009986 */ /* 0x000fe8000c10110e */
[----:B------:R0:W-:Y:S04]  /*151b0*/  @!P5 STG.E.U8 desc[UR14][R24.64+0x38], R9 ;  /* 0x000038091800d986 */ /* 0x0001e8000c10110e */
[----:B------:R-:W-:Y:S04]  /*151c0*/  @!P6 STG.E.U8 desc[UR14][R24.64+0x39], R5 ;  /* 0x000039051800e986 */ /* 0x000fe8000c10110e */
[----:B------:R-:W4:Y:S01]  /*151d0*/  LDL.LU R222, [R1+0x14] ;  /* 0x0000140001de7983 */ /* 0x000f220000300800 */
[----:B0-----:R-:W-:-:S03]  /*151e0*/  F2FP.SATFINITE.E4M3.F32.PACK_AB_MERGE_C R9, RZ, R0, RZ ;  /* 0x00000000ff09723e */ /* 0x001fc600048070ff */
[----:B------:R2:W-:Y:S02]  /*151f0*/  @!P2 STG.E.U8 desc[UR14][R26.64+0x39], R3 ;  /* 0x000039031a00a986 */ /* 0x0005e4000c10110e */
[----:B--2---:R-:W-:Y:S01]  /*15200*/  FMUL R3, R227, UR20 ;  /* 0x00000014e3037c20 */ /* 0x004fe20008400000 */
[----:B---3--:R-:W-:Y:S02]  /*15210*/  FMUL R0, R226, UR20 ;  /* 0x00000014e2007c20 */ /* 0x008fe40008400000 */
[----:B------:R-:W2:Y:S04]  /*15220*/  LDL.LU R226, [R1+0x18] ;  /* 0x0000180001e27983 */ /* 0x000ea80000300800 */
[----:B------:R-:W3:Y:S04]  /*15230*/  LDL.LU R224, [R1+0x1c] ;  /* 0x00001c0001e07983 */ /* 0x000ee80000300800 */
[----:B------:R-:W3:Y:S01]  /*15240*/  LDL.LU R227, [R1+0x20] ;  /* 0x0000200001e37983 */ /* 0x000ee20000300800 */
[----:B------:R-:W-:-:S02]  /*15250*/  ISETP.GE.AND P0, PT, R36, 0x41, PT ;  /* 0x000000412400780c */ /* 0x000fc40003f06270 */
[C---:B------:R-:W-:Y:S02]  /*15260*/  ISETP.LT.OR P4, PT, R35.reuse, 0x9, !P4 ;  /* 0x000000092300780c */ /* 0x040fe40006781670 */
[C---:B------:R-:W-:Y:S01]  /*15270*/  ISETP.LT.OR P5, PT, R35.reuse, 0x1, !P0 ;  /* 0x000000012300780c */ /* 0x040fe200047a1670 */
[----:B------:R-:W-:Y:S01]  /*15280*/  FMUL R4, R4, UR20 ;  /* 0x0000001404047c20 */ /* 0x000fe20008400000 */
[----:B------:R-:W-:Y:S01]  /*15290*/  ISETP.GE.AND P1, PT, R36, 0x42, PT ;  /* 0x000000422400780c */ /* 0x000fe20003f26270 */
[----:B------:R-:W-:Y:S01]  /*152a0*/  FMUL R2, R2, UR20 ;  /* 0x0000001402027c20 */ /* 0x000fe20008400000 */
[C---:B------:R-:W-:Y:S02]  /*152b0*/  ISETP.LT.OR P0, PT, R35.reuse, 0x9, !P0 ;  /* 0x000000092300780c */ /* 0x040fe40004701670 */
[----:B------:R-:W-:Y:S02]  /*152c0*/  ISETP.LT.OR P6, PT, R35, 0x1, !P1 ;  /* 0x000000012300780c */ /* 0x000fe40004fc1670 */
[----:B------:R-:W-:-:S02]  /*152d0*/  F2FP.SATFINITE.E4M3.F32.PACK_AB_MERGE_C R7, RZ, R4, RZ ;  /* 0x00000004ff07723e */ /* 0x000fc400048070ff */
[----:B------:R-:W-:-:S03]  /*152e0*/  F2FP.SATFINITE.E4M3.F32.PACK_AB_MERGE_C R5, RZ, R2, RZ ;  /* 0x00000002ff05723e */ /* 0x000fc600048070ff */
[----:B------:R-:W-:Y:S04]  /*152f0*/  @!P4 STG.E.U8 desc[UR14][R26.64+0x38], R7 ;  /* 0x000038071a00c986 */ /* 0x000fe8000c10110e */
[----:B------:R0:W-:Y:S04]  /*15300*/  @!P5 STG.E.U8 desc[UR14][R24.64+0x40], R5 ;  /* 0x000040051800d986 */ /* 0x0001e8000c10110e */
[----:B------:R1:W-:Y:S01]  /*15310*/  @!P6 STG.E.U8 desc[UR14][R24.64+0x41], R9 ;  /* 0x000041091800e986 */ /* 0x0003e2000c10110e */
[----:B0-----:R-:W-:Y:S02]  /*15320*/  F2FP.SATFINITE.E4M3.F32.PACK_AB_MERGE_C R5, RZ, R0, RZ ;  /* 0x00000000ff05723e */ /* 0x001fe400048070ff */
[----:B-1----:R-:W-:-:S03]  /*15330*/  F2FP.SATFINITE.E4M3.F32.PACK_AB_MERGE_C R9, RZ, R3, RZ ;  /* 0x00000003ff09723e */ /* 0x002fc600048070ff */
[----:B------:R0:W-:Y:S01]  /*15340*/  @!P0 STG.E.U8 desc[UR14][R26.64+0x40], R5 ;  /* 0x000040051a008986 */ /* 0x0001e2000c10110e */
[----:B----4-:R-:W-:Y:S01]  /*15350*/  FMUL R0, R225, UR20 ;  /* 0x00000014e1007c20 */ /* 0x010fe20008400000 */
[----:B------:R-:W-:Y:S02]  /*15360*/  FMUL R2, R221, UR20 ;  /* 0x00000014dd027c20 */ /* 0x000fe40008400000 */
[----:B------:R-:W4:Y:S01]  /*15370*/  LDL.LU R221, [R1+0x24] ;  /* 0x0000240001dd7983 */ /* 0x000f220000300800 */
[----:B------:R-:W-:-:S03]  /*15380*/  FMUL R4, R223, UR20 ;  /* 0x00000014df047c20 */ /* 0x000fc60008400000 */
[----:B------:R-:W4:Y:S01]  /*15390*/  LDL.LU R225, [R1+0x28] ;  /* 0x0000280001e17983 */ /* 0x000f220000300800 */
[----:B------:R-:W-:Y:S02]  /*153a0*/  F2FP.SATFINITE.E4M3.F32.PACK_AB_MERGE_C R7, RZ, R2, RZ ;  /* 0x00000002ff07723e */ /* 0x000fe400048070ff */
[----:B0-----:R-:W-:Y:S01]  /*153b0*/  F2FP.SATFINITE.E4M3.F32.PACK_AB_MERGE_C R5, RZ, R0, RZ ;  /* 0x00000000ff05723e */ /* 0x001fe200048070ff */
[----:B------:R-:W4:Y:S01]  /*153c0*/  LDL.LU R223, [R1+0x2c] ;  /* 0x00002c0001df7983 */ /* 0x000f220000300800 */
[----:B------:R-:W-:Y:S01]  /*153d0*/  FMUL R2, R222, UR20 ;  /* 0x00000014de027c20 */ /* 0x000fe20008400000 */
[----:B--2---:R-:W-:Y:S02]  /*153e0*/  FMUL R3, R226, UR20 ;  /* 0x00000014e2037c20 */ /* 0x004fe40008400000 */
[----:B------:R-:W2:Y:S04]  /*153f0*/  LDL.LU R226, [R1+0x30] ;  /* 0x0000300001e27983 */ /* 0x000ea80000300800 */
[----:B------:R-:W2:Y:S01]  /*15400*/  LDL.LU R222, [R1+0x34] ;  /* 0x0000340001de7983 */ /* 0x000ea20000300800 */
[----:B---3--:R-:W-:-:S03]  /*15410*/  FMUL R0, R227, UR20 ;  /* 0x00000014e3007c20 */ /* 0x008fc60008400000 */
[----:B------:R-:W3:Y:S01]  /*15420*/  LDL.LU R227, [R1+0x38] ;  /* 0x0000380001e37983 */ /* 0x000ee20000300800 */
[C---:B------:R-:W-:Y:S02]  /*15430*/  ISETP.GE.AND P4, PT, R36.reuse, 0x49, PT ;  /* 0x000000492400780c */ /* 0x040fe40003f86270 */
[C---:B------:R-:W-:Y:S02]  /*15440*/  ISETP.LT.OR P1, PT, R35.reuse, 0x9, !P1 ;  /* 0x000000092300780c */ /* 0x040fe40004f21670 */
[C---:B------:R-:W-:Y:S02]  /*15450*/  ISETP.LT.OR P5, PT, R35.reuse, 0x1, !P4 ;  /* 0x000000012300780c */ /* 0x040fe400067a1670 */
[C---:B------:R-:W-:Y:S02]  /*15460*/  ISETP.GE.AND P2, PT, R36.reuse, 0x4a, PT ;  /* 0x0000004a2400780c */ /* 0x040fe40003f46270 */
[----:B------:R-:W-:Y:S02]  /*15470*/  ISETP.GE.AND P0, PT, R36, 0x51, PT ;  /* 0x000000512400780c */ /* 0x000fe40003f06270 */
[----:B------:R-:W-:-:S02]  /*15480*/  ISETP.LT.OR P6, PT, R35, 0x1, !P2 ;  /* 0x000000012300780c */ /* 0x000fc400057c1670 */
[C---:B------:R-:W-:Y:S02]  /*15490*/  ISETP.LT.OR P4, PT, R35.reuse, 0x9, !P4 ;  /* 0x000000092300780c */ /* 0x040fe40006781670 */
[C---:B------:R-:W-:Y:S01]  /*154a0*/  ISETP.LT.OR P2, PT, R35.reuse, 0x9, !P2 ;  /* 0x000000092300780c */ /* 0x040fe20005741670 */
[----:B------:R0:W-:Y:S04]  /*154b0*/  @!P1 STG.E.U8 desc[UR14][R26.64+0x41], R7 ;  /* 0x000041071a009986 */ /* 0x0001e8000c10110e */
[----:B------:R1:W-:Y:S01]  /*154c0*/  @!P5 STG.E.U8 desc[UR14][R24.64+0x48], R9 ;  /* 0x000048091800d986 */ /* 0x0003e2000c10110e */
[----:B------:R-:W-:Y:S02]  /*154d0*/  ISETP.LT.OR P5, PT, R35, 0x1, !P0 ;  /* 0x000000012300780c */ /* 0x000fe400047a1670 */
[----:B------:R-:W-:Y:S01]  /*154e0*/  F2FP.SATFINITE.E4M3.F32.PACK_AB_MERGE_C R11, RZ, R4, RZ ;  /* 0x00000004ff0b723e */ /* 0x000fe200048070ff */
[----:B------:R-:W-:-:S02]  /*154f0*/  FMUL R4, R224, UR20 ;  /* 0x00000014e0047c20 */ /* 0x000fc40008400000 */
[----:B------:R-:W3:Y:S01]  /*15500*/  LDL.LU R224, [R1+0x3c] ;  /* 0x00003c0001e07983 */ /* 0x000ee20000300800 */
[----:B0-----:R-:W-:Y:S02]  /*15510*/  F2FP.SATFINITE.E4M3.F32.PACK_AB_MERGE_C R7, RZ, R2, RZ ;  /* 0x00000002ff07723e */ /* 0x001fe400048070ff */
[----:B-1----:R-:W-:Y:S01]  /*15520*/  F2FP.SATFINITE.E4M3.F32.PACK_AB_MERGE_C R9, RZ, R3, RZ ;  /* 0x00000003ff09723e */ /* 0x002fe200048070ff */
[----:B------:R0:W-:Y:S04]  /*15530*/  @!P6 STG.E.U8 desc[UR14][R24.64+0x49], R11 ;  /* 0x0000490b1800e986 */ /* 0x0001e8000c10110e */
[----:B------:R1:W-:Y:S04]  /*15540*/  @!P4 STG.E.U8 desc[UR14][R26.64+0x48], R5 ;  /* 0x000048051a00c986 */ /* 0x0003e8000c10110e */
[----:B------:R-:W-:Y:S01]  /*15550*/  @!P2 STG.E.U8 desc[UR14][R26.64+0x49], R7 ;  /* 0x000049071a00a986 */ /* 0x000fe2000c10110e */
[----:B0-----:R-:W-:-:S03]  /*15560*/  F2FP.SATFINITE.E4M3.F32.PACK_AB_MERGE_C R11, RZ, R4, RZ ;  /* 0x00000004ff0b723e */ /* 0x001fc600048070ff */
[----:B------:R0:W-:Y:S01]  /*15570*/  @!P5 STG.E.U8 desc[UR14][R24.64+0x50], R9 ;  /* 0x000050091800d986 */ /* 0x0001e2000c10110e */
[----:B-1----:R-:W-:Y:S01]  /*15580*/  F2FP.SATFINITE.E4M3.F32.PACK_AB_MERGE_C R5, RZ, R0, RZ ;  /* 0x00000000ff05723e */ /* 0x002fe200048070ff */
[----:B----4-:R-:W-:Y:S01]  /*15590*/  FMUL R2, R221, UR20 ;  /* 0x00000014dd027c20 */ /* 0x010fe20008400000 */
[----:B------:R-:W-:Y:S02]  /*155a0*/  FMUL R3, R225, UR20 ;  /* 0x00000014e1037c20 */ /* 0x000fe40008400000 */
[----:B------:R-:W4:Y:S01]  /*155b0*/  LDL.LU R225, [R1+0x40] ;  /* 0x0000400001e17983 */ /* 0x000f220000300800 */
[----:B------:R-:W-:Y:S02]  /*155c0*/  FMUL R4, R223, UR20 ;  /* 0x00000014df047c20 */ /* 0x000fe40008400000 */
[----:B0-----:R-:W-:Y:S01]  /*155d0*/  F2FP.SATFINITE.E4M3.F32.PACK_AB_MERGE_C R9, RZ, R3, RZ ;  /* 0x00000003ff09723e */ /* 0x001fe200048070ff */
[----:B------:R-:W4:Y:S01]  /*155e0*/  LDL.LU R221, [R1+0x44] ;  /* 0x0000440001dd7983 */ /* 0x000f220000300800 */
[----:B--2---:R-:W-:-:S03]  /*155f0*/  FMUL R0, R226, UR20 ;  /* 0x00000014e2007c20 */ /* 0x004fc60008400000 */
[----:B------:R-:W2:Y:S04]  /*15600*/  LDL.LU R226, [R1+0x48] ;  /* 0x0000480001e27983 */ /* 0x000ea80000300800 */
[----:B------:R-:W2:Y:S01]  /*15610*/  LDL.LU R223, [R1+0x4c] ;  /* 0x00004c0001df7983 */ /* 0x000ea20000300800 */
[----:B---3--:R-:W-:-:S03]  /*15620*/  FMUL R3, R227, UR20 ;  /* 0x00000014e3037c20 */ /* 0x008fc60008400000 */
[----:B------:R-:W3:Y:S01]  /*15630*/  LDL.LU R227, [R1+0x50] ;  /* 0x0000500001e37983 */ /* 0x000ee20000300800 */
[----:B------:R-:W-:-:S04]  /*15640*/  ISETP.GE.AND P1, PT, R36, 0x52, PT ;  /* 0x000000522400780c */ /* 0x000fc80003f26270 */
[C---:B------:R-:W-:Y:S02]  /*15650*/  ISETP.LT.OR P6, PT, R35.reuse, 0x1, !P1 ;  /* 0x000000012300780c */ /* 0x040fe40004fc1670 */
[C---:B------:R-:W-:Y:S02]  /*15660*/  ISETP.LT.OR P0, PT, R35.reuse, 0x9, !P0 ;  /* 0x000000092300780c */ /* 0x040fe40004701670 */
[C---:B------:R-:W-:Y:S02]  /*15670*/  ISETP.GE.AND P4, PT, R36.reuse, 0x59, PT ;  /* 0x000000592400780c */ /* 0x040fe40003f86270 */
[----:B------:R-:W-:Y:S02]  /*15680*/  ISETP.GE.AND P2, PT, R36, 0x5a, PT ;  /* 0x0000005a2400780c */ /* 0x000fe40003f46270 */
[C---:B------:R-:W-:Y:S02]  /*15690*/  ISETP.LT.OR P1, PT, R35.reuse, 0x9, !P1 ;  /* 0x000000092300780c */ /* 0x040fe40004f21670 */
[----:B------:R-:W-:-:S03]  /*156a0*/  ISETP.LT.OR P5, PT, R35, 0x1, !P4 ;  /* 0x000000012300780c */ /* 0x000fc600067a1670 */
[----:B------:R0:W-:Y:S01]  /*156b0*/  @!P6 STG.E.U8 desc[UR14][R24.64+0x51], R11 ;  /* 0x0000510b1800e986 */ /* 0x0001e2000c10110e */
[C---:B------:R-:W-:Y:S02]  /*156c0*/  ISETP.LT.OR P6, PT, R35.reuse, 0x1, !P2 ;  /* 0x000000012300780c */ /* 0x040fe400057c1670 */
[----:B------:R-:W-:Y:S01]  /*156d0*/  ISETP.LT.OR P4, PT, R35, 0x9, !P4 ;  /* 0x000000092300780c */ /* 0x000fe20006781670 */
[----:B------:R1:W-:Y:S01]  /*156e0*/  @!P0 STG.E.U8 desc[UR14][R26.64+0x50], R5 ;  /* 0x000050051a008986 */ /* 0x0003e2000c10110e */
[----:B------:R-:W-:Y:S01]  /*156f0*/  F2FP.SATFINITE.E4M3.F32.PACK_AB_MERGE_C R7, RZ, R2, RZ ;  /* 0x00000002ff07723e */ /* 0x000fe200048070ff */
[----:B------:R-:W-:Y:S02]  /*15700*/  FMUL R2, R222, UR20 ;  /* 0x00000014de027c20 */ /* 0x000fe40008400000 */
[----:B------:R-:W3:Y:S01]  /*15710*/  LDL.LU R222, [R1+0x54] ;  /* 0x0000540001de7983 */ /* 0x000ee20000300800 */
[----:B0-----:R-:W-:-:S03]  /*15720*/  F2FP.SATFINITE.E4M3.F32.PACK_AB_MERGE_C R11, RZ, R4, RZ ;  /* 0x00000004ff0b723e */ /* 0x001fc600048070ff */
[----:B------:R0:W-:Y:S01]  /*15730*/  @!P1 STG.E.U8 desc[UR14][R26.64+0x51], R7 ;  /* 0x000051071a009986 */ /* 0x0001e2000c10110e */
[----:B-1----:R-:W-:-:S03]  /*15740*/  F2FP.SATFINITE.E4M3.F32.PACK_AB_MERGE_C R5, RZ, R0, RZ ;  /* 0x00000000ff05723e */ /* 0x002fc600048070ff */
[----:B------:R1:W-:Y:S01]  /*15750*/  @!P5 STG.E.U8 desc[UR14][R24.64+0x58], R9 ;  /* 0x000058091800d986 */ /* 0x0003e2000c10110e */
[----:B------:R-:W-:-:S03]  /*15760*/  FMUL R4, R224, UR20 ;  /* 0x00000014e0047c20 */ /* 0x000fc60008400000 */
[----:B------:R-:W-:Y:S01]  /*15770*/  @!P6 STG.E.U8 desc[UR14][R24.64+0x59], R11 ;  /* 0x0000590b1800e986 */ /* 0x000fe2000c10110e */
[----:B0-----:R-:W-:-:S03]  /*15780*/  F2FP.SATFINITE.E4M3.F32.PACK_AB_MERGE_C R7, RZ, R2, RZ ;  /* 0x00000002ff07723e */ /* 0x001fc600048070ff */
[----:B------:R0:W-:Y:S01]  /*15790*/  @!P4 STG.E.U8 desc[UR14][R26.64+0x58], R5 ;  /* 0x000058051a00c986 */ /* 0x0001e2000c10110e */
[----:B-1----:R-:W-:Y:S01]  /*157a0*/  F2FP.SATFINITE.E4M3.F32.PACK_AB_MERGE_C R9, RZ, R3, RZ ;  /* 0x00000003ff09723e */ /* 0x002fe200048070ff */
[----:B----4-:R-:W-:Y:S02]  /*157b0*/  FMUL R0, R225, UR20 ;  /* 0x00000014e1007c20 */ /* 0x010fe40008400000 */
        /* <DEDUP_REMOVED lines=25> */
[----:B------:R0:W-:Y:S01]  /*15950*/  @!P6 STG.E.U8 desc[UR14][R24.64+0x61], R11 ;  /* 0x0000610b1800e986 */ /* 0x0001e2000c10110e */
[----:B------:R-:W-:-:S03]  /*15960*/  FMUL R2, R222, UR20 ;  /* 0x00000014de027c20 */ /* 0x000fc60008400000 */
[----:B------:R1:W-:Y:S04]  /*15970*/  @!P0 STG.E.U8 desc[UR14][R26.64+0x60], R5 ;  /* 0x000060051a008986 */ /* 0x0003e8000c10110e */
        /* <DEDUP_REMOVED lines=485> */
[----:B------:R-:W-:Y:S02]  /*177d0*/  ISETP.LT.OR P4, PT, R35, 0x9, !P4 ;  /* 0x000000092300780c */ /* 0x000fe40006781670 */
[----:B------:R-:W-:Y:S01]  /*177e0*/  F2FP.SATFINITE.E4M3.F32.PACK_AB_MERGE_C R7, RZ, R2, RZ ;  /* 0x00000002ff07723e */ /* 0x000fe200048070ff */
[----:B------:R-:W-:Y:S02]  /*177f0*/  FMUL R2, R222, UR20 ;  /* 0x00000014de027c20 */ /* 0x000fe40008400000 */
[----:B------:R-:W3:Y:S01]  /*17800*/  LDL.LU R222, [R1+0x1d4] ;  /* 0x0001d40001de7983 */ /* 0x000ee20000300800 */
[----:B0-----:R-:W-:-:S03]  /*17810*/  F2FP.SATFINITE.E4M3.F32.PACK_AB_MERGE_C R11, RZ, R4, RZ ;  /* 0x00000004ff0b723e */ /* 0x001fc600048070ff */
[----:B------:R0:W-:Y:S01]  /*17820*/  @!P0 STG.E.U8 desc[UR14][R26.64+0x110], R5 ;  /* 0x000110051a008986 */ /* 0x0001e2000c10110e */
[----:B------:R-:W-:-:S03]  /*17830*/  FMUL R4, R224, UR20 ;  /* 0x00000014e0047c20 */ /* 0x000fc60008400000 */
[----:B------:R-:W3:Y:S04]  /*17840*/  LDL.LU R224, [R1+0x1d8] ;  /* 0x0001d80001e07983 */ /* 0x000ee80000300800 */
[----:B------:R-:W-:Y:S01]  /*17850*/  @!P1 STG.E.U8 desc[UR14][R26.64+0x111], R7 ;  /* 0x000111071a009986 */ /* 0x000fe2000c10110e */
[----:B0-----:R-:W-:-:S03]  /*17860*/  F2FP.SATFINITE.E4M3.F32.PACK_AB_MERGE_C R5, RZ, R0, RZ ;  /* 0x00000000ff05723e */ /* 0x001fc600048070ff */
[----:B------:R0:W-:Y:S04]  /*17870*/  @!P5 STG.E.U8 desc[UR14][R24.64+0x118], R9 ;  /* 0x000118091800d986 */ /* 0x0001e8000c10110e */
[----:B------:R-:W-:Y:S04]  /*17880*/  @!P6 STG.E.U8 desc[UR14][R24.64+0x119], R11 ;  /* 0x0001190b1800e986 */ /* 0x000fe8000c10110e */
[----:B------:R1:W-:Y:S01]  /*17890*/  @!P4 STG.E.U8 desc[UR14][R26.64+0x118], R5 ;  /* 0x000118051a00c986 */ /* 0x0003e2000c10110e */
[----:B0-----:R-:W-:Y:S01]  /*178a0*/  F2FP.SATFINITE.E4M3.F32.PACK_AB_MERGE_C R9, RZ, R3, RZ ;  /* 0x00000003ff09723e */ /* 0x001fe200048070ff */
[----:B----4-:R-:W-:-:S02]  /*178b0*/  FMUL R0, R225, UR20 ;  /* 0x00000014e1007c20 */ /* 0x010fc40008400000 */
[----:B------:R-:W4:Y:S03]  /*178c0*/  LDL.LU R225, [R1+0x1dc] ;  /* 0x0001dc0001e17983 */ /* 0x000f260000300800 */
[----:B-1----:R-:W-:Y:S01]  /*178d0*/  F2FP.SATFINITE.E4M3.F32.PACK_AB_MERGE_C R5, RZ, R0, RZ ;  /* 0x00000000ff05723e */ /* 0x002fe200048070ff */
[----:B--2---:R-:W-:Y:S02]  /*178e0*/  FMUL R3, R226, UR20 ;  /* 0x00000014e2037c20 */ /* 0x004fe40008400000 */
[----:B------:R-:W2:Y:S01]  /*178f0*/  LDL.LU R226, [R1+0x1e0] ;  /* 0x0001e00001e27983 */ /* 0x000ea20000300800 */
[----:B---3--:R-:W-:-:S03]  /*17900*/  FMUL R0, R227, UR20 ;  /* 0x00000014e3007c20 */ /* 0x008fc60008400000 */
[----:B------:R-:W3:Y:S01]  /*17910*/  LDL.LU R227, [R1+0x1e4] ;  /* 0x0001e40001e37983 */ /* 0x000ee20000300800 */
[C---:B------:R-:W-:Y:S02]  /*17920*/  ISETP.LT.OR P2, PT, R35.reuse, 0x9, !P2 ;  /* 0x000000092300780c */ /* 0x040fe40005741670 */
[C---:B------:R-:W-:Y:S02]  /*17930*/  ISETP.GE.AND P0, PT, R36.reuse, 0x121, PT ;  /* 0x000001212400780c */ /* 0x040fe40003f06270 */
[----:B------:R-:W-:Y:S02]  /*17940*/  ISETP.GE.AND P1, PT, R36, 0x122, PT ;  /* 0x000001222400780c */ /* 0x000fe40003f26270 */
[C---:B------:R-:W-:Y:S02]  /*17950*/  ISETP.LT.OR P5, PT, R35.reuse, 0x1, !P0 ;  /* 0x000000012300780c */ /* 0x040fe400047a1670 */
[----:B------:R-:W-:Y:S02]  /*17960*/  ISETP.LT.OR P6, PT, R35, 0x1, !P1 ;  /* 0x000000012300780c */ /* 0x000fe40004fc1670 */
[----:B------:R-:W-:Y:S01]  /*17970*/  F2FP.SATFINITE.E4M3.F32.PACK_AB_MERGE_C R7, RZ, R2, RZ ;  /* 0x00000002ff07723e */ /* 0x000fe200048070ff */
[----:B------:R-:W-:-:S02]  /*17980*/  FMUL R2, R221, UR20 ;  /* 0x00000014dd027c20 */ /* 0x000fc40008400000 */
[----:B------:R-:W3:Y:S01]  /*17990*/  LDL.LU R221, [R1+0x1e8] ;  /* 0x0001e80001dd7983 */ /* 0x000ee20000300800 */
[C---:B------:R-:W-:Y:S02]  /*179a0*/  ISETP.LT.OR P0, PT, R35.reuse, 0x9, !P0 ;  /* 0x000000092300780c */ /* 0x040fe40004701670 */
[----:B------:R-:W-:Y:S01]  /*179b0*/  F2FP.SATFINITE.E4M3.F32.PACK_AB_MERGE_C R11, RZ, R4, RZ ;  /* 0x00000004ff0b723e */ /* 0x000fe200048070ff */
[----:B------:R0:W-:Y:S01]  /*179c0*/  @!P2 STG.E.U8 desc[UR14][R26.64+0x119], R7 ;  /* 0x000119071a00a986 */ /* 0x0001e2000c10110e */
[----:B------:R-:W-:Y:S01]  /*179d0*/  ISETP.LT.OR P1, PT, R35, 0x9, !P1 ;  /* 0x000000092300780c */ /* 0x000fe20004f21670 */
[----:B------:R-:W-:Y:S02]  /*179e0*/  FMUL R4, R223, UR20 ;  /* 0x00000014df047c20 */ /* 0x000fe40008400000 */
[----:B------:R-:W3:Y:S04]  /*179f0*/  LDL.LU R223, [R1+0x1ec] ;  /* 0x0001ec0001df7983 */ /* 0x000ee80000300800 */
[----:B------:R1:W-:Y:S01]  /*17a00*/  @!P5 STG.E.U8 desc[UR14][R24.64+0x120], R9 ;  /* 0x000120091800d986 */ /* 0x0003e2000c10110e */
[----:B0-----:R-:W-:Y:S01]  /*17a10*/  F2FP.SATFINITE.E4M3.F32.PACK_AB_MERGE_C R7, RZ, R2, RZ ;  /* 0x00000002ff07723e */ /* 0x001fe200048070ff */
[----:B------:R-:W-:-:S02]  /*17a20*/  FMUL R2, R222, UR20 ;  /* 0x00000014de027c20 */ /* 0x000fc40008400000 */
[----:B------:R-:W3:Y:S04]  /*17a30*/  LDL.LU R222, [R1+0x1f0] ;  /* 0x0001f00001de7983 */ /* 0x000ee80000300800 */
[----:B------:R0:W-:Y:S01]  /*17a40*/  @!P6 STG.E.U8 desc[UR14][R24.64+0x121], R11 ;  /* 0x0001210b1800e986 */ /* 0x0001e2000c10110e */
[----:B-1----:R-:W-:Y:S01]  /*17a50*/  F2FP.SATFINITE.E4M3.F32.PACK_AB_MERGE_C R9, RZ, R3, RZ ;  /* 0x00000003ff09723e */ /* 0x002fe200048070ff */
[----:B------:R-:W-:Y:S02]  /*17a60*/  FMUL R3, R224, UR20 ;  /* 0x00000014e0037c20 */ /* 0x000fe40008400000 */
[----:B------:R-:W3:Y:S01]  /*17a70*/  LDL.LU R224, [R1+0x1f4] ;  /* 0x0001f40001e07983 */ /* 0x000ee20000300800 */
[----:B0-----:R-:W-:-:S03]  /*17a80*/  F2FP.SATFINITE.E4M3.F32.PACK_AB_MERGE_C R11, RZ, R4, RZ ;  /* 0x00000004ff0b723e */ /* 0x001fc600048070ff */
[----:B------:R0:W-:Y:S04]  /*17a90*/  @!P0 STG.E.U8 desc[UR14][R26.64+0x120], R5 ;  /* 0x000120051a008986 */ /* 0x0001e8000c10110e */
[----:B------:R1:W-:Y:S01]  /*17aa0*/  @!P1 STG.E.U8 desc[UR14][R26.64+0x121], R7 ;  /* 0x000121071a009986 */ /* 0x0003e2000c10110e */
[----:B0-----:R-:W-:Y:S02]  /*17ab0*/  F2FP.SATFINITE.E4M3.F32.PACK_AB_MERGE_C R5, RZ, R0, RZ ;  /* 0x00000000ff05723e */ /* 0x001fe400048070ff */
[----:B-1----:R-:W-:Y:S01]  /*17ac0*/  F2FP.SATFINITE.E4M3.F32.PACK_AB_MERGE_C R7, RZ, R2, RZ ;  /* 0x00000002ff07723e */ /* 0x002fe200048070ff */
[----:B----4-:R-:W-:Y:S02]  /*17ad0*/  FMUL R4, R225, UR20 ;  /* 0x00000014e1047c20 */ /* 0x010fe40008400000 */
[----:B------:R-:W4:Y:S01]  /*17ae0*/  LDL.LU R225, [R1+0x1f8] ;  /* 0x0001f80001e17983 */ /* 0x000f220000300800 */
[----:B--2---:R-:W-:-:S03]  /*17af0*/  FMUL R0, R226, UR20 ;  /* 0x00000014e2007c20 */ /* 0x004fc60008400000 */
[----:B------:R-:W2:Y:S01]  /*17b00*/  LDL.LU R226, [R1+0x1fc] ;  /* 0x0001fc0001e27983 */ /* 0x000ea20000300800 */
[----:B---3--:R-:W-:-:S03]  /*17b10*/  FMUL R2, R227, UR20 ;  /* 0x00000014e3027c20 */ /* 0x008fc60008400000 */
[----:B------:R-:W3:Y:S01]  /*17b20*/  LDL.LU R227, [R1+0x200] ;  /* 0x0002000001e37983 */ /* 0x000ee20000300800 */
[C---:B------:R-:W-:Y:S02]  /*17b30*/  ISETP.GE.AND P4, PT, R36.reuse, 0x129, PT ;  /* 0x000001292400780c */ /* 0x040fe40003f86270 */
[C---:B------:R-:W-:Y:S02]  /*17b40*/  ISETP.GE.AND P2, PT, R36.reuse, 0x12a, PT ;  /* 0x0000012a2400780c */ /* 0x040fe40003f46270 */
[C---:B------:R-:W-:Y:S02]  /*17b50*/  ISETP.LT.OR P5, PT, R35.reuse, 0x1, !P4 ;  /* 0x000000012300780c */ /* 0x040fe400067a1670 */
[C---:B------:R-:W-:Y:S02]  /*17b60*/  ISETP.LT.OR P6, PT, R35.reuse, 0x1, !P2 ;  /* 0x000000012300780c */ /* 0x040fe400057c1670 */
[----:B------:R-:W-:Y:S02]  /*17b70*/  ISETP.LT.OR P4, PT, R35, 0x9, !P4 ;  /* 0x000000092300780c */ /* 0x000fe40006781670 */
[----:B------:R-:W-:-:S02]  /*17b80*/  ISETP.GE.AND P0, PT, R36, 0x131, PT ;  /* 0x000001312400780c */ /* 0x000fc40003f06270 */
[C---:B------:R-:W-:Y:S02]  /*17b90*/  ISETP.LT.OR P2, PT, R35.reuse, 0x9, !P2 ;  /* 0x000000092300780c */ /* 0x040fe40005741670 */
[----:B------:R-:W-:-:S03]  /*17ba0*/  ISETP.LT.OR P1, PT, R35, 0x1, !P0 ;  /* 0x000000012300780c */ /* 0x000fc60004721670 */
[----:B------:R0:W-:Y:S01]  /*17bb0*/  @!P5 STG.E.U8 desc[UR14][R24.64+0x128], R9 ;  /* 0x000128091800d986 */ /* 0x0001e2000c10110e */
[----:B------:R-:W-:-:S03]  /*17bc0*/  ISETP.GE.AND P5, PT, R36, 0x132, PT ;  /* 0x000001322400780c */ /* 0x000fc60003fa6270 */
[----:B------:R1:W-:Y:S01]  /*17bd0*/  @!P6 STG.E.U8 desc[UR14][R24.64+0x129], R11 ;  /* 0x0001290b1800e986 */ /* 0x0003e2000c10110e */
[C---:B------:R-:W-:Y:S02]  /*17be0*/  ISETP.LT.OR P6, PT, R35.reuse, 0x1, !P5 ;  /* 0x000000012300780c */ /* 0x040fe40006fc1670 */
[----:B------:R-:W-:Y:S02]  /*17bf0*/  ISETP.LT.OR P0, PT, R35, 0x9, !P0 ;  /* 0x000000092300780c */ /* 0x000fe40004701670 */
[----:B0-----:R-:W-:Y:S01]  /*17c00*/  F2FP.SATFINITE.E4M3.F32.PACK_AB_MERGE_C R9, RZ, R3, RZ ;  /* 0x00000003ff09723e */ /* 0x001fe200048070ff */
[----:B------:R-:W-:Y:S02]  /*17c10*/  FMUL R3, R221, UR20 ;  /* 0x00000014dd037c20 */ /* 0x000fe40008400000 */
[----:B------:R-:W3:Y:S01]  /*17c20*/  LDL.LU R221, [R1+0x204] ;  /* 0x0002040001dd7983 */ /* 0x000ee20000300800 */
[----:B-1----:R-:W-:Y:S01]  /*17c30*/  F2FP.SATFINITE.E4M3.F32.PACK_AB_MERGE_C R11, RZ, R4, RZ ;  /* 0x00000004ff0b723e */ /* 0x002fe200048070ff */
[----:B------:R-:W-:-:S02]  /*17c40*/  FMUL R4, R223, UR20 ;  /* 0x00000014df047c20 */ /* 0x000fc40008400000 */
[----:B------:R0:W-:Y:S04]  /*17c50*/  @!P4 STG.E.U8 desc[UR14][R26.64+0x128], R5 ;  /* 0x000128051a00c986 */ /* 0x0001e8000c10110e */
        /* <DEDUP_REMOVED lines=21> */
[C---:B------:R-:W-:Y:S02]  /*17db0*/  ISETP.LT.OR P5, PT, R35.reuse, 0x9, !P5 ;  /* 0x000000092300780c */ /* 0x040fe40006fa1670 */
[----:B------:R-:W-:Y:S02]  /*17dc0*/  ISETP.LT.OR P4, PT, R35, 0x1, !P1 ;  /* 0x000000012300780c */ /* 0x000fe40004f81670 */
[----:B------:R-:W-:-:S04]  /*17dd0*/  ISETP.GE.AND P6, PT, R36, 0x139, PT ;  /* 0x000001392400780c */ /* 0x000fc80003fc6270 */
[----:B------:R-:W-:-:S05]  /*17de0*/  ISETP.LT.OR P2, PT, R35, 0x1, !P6 ;  /* 0x000000012300780c */ /* 0x000fca0007741670 */
[----:B------:R0:W-:Y:S04]  /*17df0*/  @!P5 STG.E.U8 desc[UR14][R26.64+0x131], R7 ;  /* 0x000131071a00d986 */ /* 0x0001e8000c10110e */
[----:B------:R1:W-:Y:S01]  /*17e00*/  @!P4 STG.E.U8 desc[UR14][R24.64+0x139], R11 ;  /* 0x0001390b1800c986 */ /* 0x0003e2000c10110e */
[C---:B------:R-:W-:Y:S02]  /*17e10*/  ISETP.GE.AND P4, PT, R36.reuse, 0x141, PT ;  /* 0x000001412400780c */ /* 0x040fe40003f86270 */
[C---:B------:R-:W-:Y:S02]  /*17e20*/  ISETP.LT.OR P0, PT, R35.reuse, 0x9, !P6 ;  /* 0x000000092300780c */ /* 0x040fe40007701670 */
[C---:B------:R-:W-:Y:S02]  /*17e30*/  ISETP.LT.OR P1, PT, R35.reuse, 0x9, !P1 ;  /* 0x000000092300780c */ /* 0x040fe40004f21670 */
[----:B------:R-:W-:Y:S01]  /*17e40*/  ISETP.LT.OR P5, PT, R35, 0x1, !P4 ;  /* 0x000000012300780c */ /* 0x000fe200067a1670 */
[----:B------:R-:W-:Y:S01]  /*17e50*/  @!P2 STG.E.U8 desc[UR14][R24.64+0x138], R9 ;  /* 0x000138091800a986 */ /* 0x000fe2000c10110e */
[----:B------:R-:W-:-:S02]  /*17e60*/  ISETP.GE.AND P2, PT, R36, 0x142, PT ;  /* 0x000001422400780c */ /* 0x000fc40003f46270 */
[----:B0-----:R-:W-:Y:S02]  /*17e70*/  F2FP.SATFINITE.E4M3.F32.PACK_AB_MERGE_C R7, RZ, R2, RZ ;  /* 0x00000002ff07723e */ /* 0x001fe400048070ff */
[----:B-1----:R-:W-:Y:S01]  /*17e80*/  F2FP.SATFINITE.E4M3.F32.PACK_AB_MERGE_C R11, RZ, R0, RZ ;  /* 0x00000000ff0b723e */ /* 0x002fe200048070ff */
[----:B------:R-:W-:Y:S01]  /*17e90*/  FMUL R0, R221, UR20 ;  /* 0x00000014dd007c20 */ /* 0x000fe20008400000 */
[----:B------:R-:W-:Y:S01]  /*17ea0*/  F2FP.SATFINITE.E4M3.F32.PACK_AB_MERGE_C R3, RZ, R3, RZ ;  /* 0x00000003ff03723e */ /* 0x000fe200048070ff */
[----:B------:R-:W3:Y:S01]  /*17eb0*/  LDL.LU R221, [R1+0x220] ;  /* 0x0002200001dd7983 */ /* 0x000ee20000300800 */
[C---:B------:R-:W-:Y:S02]  /*17ec0*/  ISETP.LT.OR P6, PT, R35.reuse, 0x1, !P2 ;  /* 0x000000012300780c */ /* 0x040fe400057c1670 */
[----:B------:R-:W-:Y:S01]  /*17ed0*/  ISETP.LT.OR P4, PT, R35, 0x9, !P4 ;  /* 0x000000092300780c */ /* 0x000fe20006781670 */
[----:B------:R0:W-:Y:S01]  /*17ee0*/  @!P0 STG.E.U8 desc[UR14][R26.64+0x138], R5 ;  /* 0x000138051a008986 */ /* 0x0001e2000c10110e */
[----:B------:R-:W-:-:S03]  /*17ef0*/  FMUL R2, R223, UR20 ;  /* 0x00000014df027c20 */ /* 0x000fc60008400000 */
[----:B------:R-:W-:Y:S04]  /*17f00*/  @!P1 STG.E.U8 desc[UR14][R26.64+0x139], R7 ;  /* 0x000139071a009986 */ /* 0x000fe8000c10110e */
[----:B------:R1:W-:Y:S04]  /*17f10*/  @!P5 STG.E.U8 desc[UR14][R24.64+0x140], R3 ;  /* 0x000140031800d986 */ /* 0x0003e8000c10110e */
[----:B------:R-:W3:Y:S01]  /*17f20*/  LDL.LU R223, [R1+0x224] ;  /* 0x0002240001df7983 */ /* 0x000ee20000300800 */
[----:B0-----:R-:W-:Y:S02]  /*17f30*/  F2FP.SATFINITE.E4M3.F32.PACK_AB_MERGE_C R5, RZ, R0, RZ ;  /* 0x00000000ff05723e */ /* 0x001fe400048070ff */
[----:B------:R-:W-:Y:S01]  /*17f40*/  F2FP.SATFINITE.E4M3.F32.PACK_AB_MERGE_C R9, RZ, R4, RZ ;  /* 0x00000004ff09723e */ /* 0x000fe200048070ff */
[----:B-1----:R-:W-:-:S02]  /*17f50*/  FMUL R3, R222, UR20 ;  /* 0x00000014de037c20 */ /* 0x002fc40008400000 */
[----:B------:R-:W3:Y:S01]  /*17f60*/  LDL.LU R222, [R1+0x228] ;  /* 0x0002280001de7983 */ /* 0x000ee20000300800 */
[----:B------:R-:W-:Y:S01]  /*17f70*/  FMUL R0, R224, UR20 ;  /* 0x00000014e0007c20 */ /* 0x000fe20008400000 */
[----:B------:R-:W-:Y:S02]  /*17f80*/  F2FP.SATFINITE.E4M3.F32.PACK_AB_MERGE_C R7, RZ, R2, RZ ;  /* 0x00000002ff07723e */ /* 0x000fe400048070ff */
[----:B------:R-:W3:Y:S04]  /*17f90*/  LDL.LU R224, [R1+0x22c] ;  /* 0x00022c0001e07983 */ /* 0x000ee80000300800 */
[----:B------:R0:W-:Y:S04]  /*17fa0*/  @!P6 STG.E.U8 desc[UR14][R24.64+0x141], R9 ;  /* 0x000141091800e986 */ /* 0x0001e8000c10110e */
        /* <DEDUP_REMOVED lines=9> */
[C---:B------:R-:W-:Y:S02]  /*18040*/  ISETP.GE.AND P1, PT, R36.reuse, 0x149, PT ;  /* 0x000001492400780c */ /* 0x040fe40003f26270 */
[----:B------:R-:W-:Y:S02]  /*18050*/  ISETP.GE.AND P0, PT, R36, 0x14a, PT ;  /* 0x0000014a2400780c */ /* 0x000fe40003f06270 */
[C---:B------:R-:W-:Y:S02]  /*18060*/  ISETP.LT.OR P2, PT, R35.reuse, 0x9, !P2 ;  /* 0x000000092300780c */ /* 0x040fe40005741670 */
[C---:B------:R-:W-:Y:S02]  /*18070*/  ISETP.LT.OR P4, PT, R35.reuse, 0x1, !P1 ;  /* 0x000000012300780c */ /* 0x040fe40004f81670 */
[C---:B------:R-:W-:Y:S02]  /*18080*/  ISETP.LT.OR P5, PT, R35.reuse, 0x1, !P0 ;  /* 0x000000012300780c */ /* 0x040fe400047a1670 */
[----:B------:R-:W-:-:S02]  /*18090*/  ISETP.LT.OR P1, PT, R35, 0x9, !P1 ;  /* 0x000000092300780c */ /* 0x000fc40004f21670 */
[----:B------:R-:W-:Y:S02]  /*180a0*/  F2FP.SATFINITE.E4M3.F32.PACK_AB_MERGE_C R3, RZ, R3, RZ ;  /* 0x00000003ff03723e */ /* 0x000fe400048070ff */
[----:B------:R-:W-:-:S03]  /*180b0*/  ISETP.LT.OR P0, PT, R35, 0x9, !P0 ;  /* 0x000000092300780c */ /* 0x000fc60004701670 */
[----:B------:R0:W-:Y:S01]  /*180c0*/  @!P2 STG.E.U8 desc[UR14][R26.64+0x141], R5 ;  /* 0x000141051a00a986 */ /* 0x0001e2000c10110e */
[----:B------:R-:W-:-:S03]  /*180d0*/  ISETP.GE.AND P2, PT, R36, 0x151, PT ;  /* 0x000001512400780c */ /* 0x000fc60003f46270 */
[----:B------:R1:W-:Y:S04]  /*180e0*/  @!P4 STG.E.U8 desc[UR14][R24.64+0x148], R7 ;  /* 0x000148071800c986 */ /* 0x0003e8000c10110e */
[----:B------:R-:W-:Y:S04]  /*180f0*/  @!P5 STG.E.U8 desc[UR14][R24.64+0x149], R3 ;  /* 0x000149031800d986 */ /* 0x000fe8000c10110e */
[----:B------:R1:W-:Y:S01]  /*18100*/  @!P1 STG.E.U8 desc[UR14][R26.64+0x148], R9 ;  /* 0x000148091a009986 */ /* 0x0003e2000c10110e */
[----:B0-----:R-:W-:Y:S02]  /*18110*/  F2FP.SATFINITE.E4M3.F32.PACK_AB_MERGE_C R5, RZ, R0, RZ ;  /* 0x00000000ff05723e */ /* 0x001fe400048070ff */
[----:B------:R-:W-:Y:S01]  /*18120*/  ISETP.GE.AND P1, PT, R36, 0x152, PT ;  /* 0x000001522400780c */ /* 0x000fe20003f26270 */
[----:B------:R-:W-:-:S02]  /*18130*/  FMUL R0, R221, UR20 ;  /* 0x00000014dd007c20 */ /* 0x000fc40008400000 */
[----:B------:R-:W3:Y:S01]  /*18140*/  LDL.LU R221, [R1+0x23c] ;  /* 0x00023c0001dd7983 */ /* 0x000ee20000300800 */
[C---:B------:R-:W-:Y:S02]  /*18150*/  ISETP.LT.OR P4, PT, R35.reuse, 0x1, !P2 ;  /* 0x000000012300780c */ /* 0x040fe40005781670 */
[C---:B------:R-:W-:Y:S02]  /*18160*/  ISETP.LT.OR P5, PT, R35.reuse, 0x1, !P1 ;  /* 0x000000012300780c */ /* 0x040fe40004fa1670 */
[----:B------:R-:W-:Y:S02]  /*18170*/  ISETP.LT.OR P1, PT, R35, 0x9, !P1 ;  /* 0x000000092300780c */ /* 0x000fe40004f21670 */
[----:B-1----:R-:W-:Y:S01]  /*18180*/  F2FP.SATFINITE.E4M3.F32.PACK_AB_MERGE_C R7, RZ, R2, RZ ;  /* 0x00000002ff07723e */ /* 0x002fe200048070ff */
[----:B------:R0:W-:Y:S01]  /*18190*/  @!P0 STG.E.U8 desc[UR14][R26.64+0x149], R11 ;  /* 0x0001490b1a008986 */ /* 0x0001e2000c10110e */
[----:B------:R-:W-:Y:S01]  /*181a0*/  F2FP.SATFINITE.E4M3.F32.PACK_AB_MERGE_C R9, RZ, R0, RZ ;  /* 0x00000000ff09723e */ /* 0x000fe200048070ff */
[----:B------:R-:W-:-:S02]  /*181b0*/  FMUL R3, R223, UR20 ;  /* 0x00000014df037c20 */ /* 0x000fc40008400000 */
[----:B------:R-:W3:Y:S01]  /*181c0*/  LDL.LU R223, [R1+0x240] ;  /* 0x0002400001df7983 */ /* 0x000ee20000300800 */
[----:B------:R-:W-:-:S03]  /*181d0*/  FMUL R2, R222, UR20 ;  /* 0x00000014de027c20 */ /* 0x000fc60008400000 */
[----:B------:R-:W3:Y:S01]  /*181e0*/  LDL.LU R222, [R1+0x244] ;  /* 0x0002440001de7983 */ /* 0x000ee20000300800 */
[----:B------:R-:W-:Y:S01]  /*181f0*/  FMUL R0, R224, UR20 ;  /* 0x00000014e0007c20 */ /* 0x000fe20008400000 */
[----:B0-----:R-:W-:Y:S02]  /*18200*/  F2FP.SATFINITE.E4M3.F32.PACK_AB_MERGE_C R11, RZ, R2, RZ ;  /* 0x00000002ff0b723e */ /* 0x001fe400048070ff */
[----:B------:R-:W3:Y:S01]  /*18210*/  LDL.LU R224, [R1+0x248] ;  /* 0x0002480001e07983 */ /* 0x000ee20000300800 */
[----:B------:R-:W-:-:S03]  /*18220*/  F2FP.SATFINITE.E4M3.F32.PACK_AB_MERGE_C R3, RZ, R3, RZ ;  /* 0x00000003ff03723e */ /* 0x000fc600048070ff */
[----:B------:R0:W-:Y:S04]  /*18230*/  @!P4 STG.E.U8 desc[UR14][R24.64+0x150], R5 ;  /* 0x000150051800c986 */ /* 0x0001e8000c10110e */
[----:B------:R-:W-:Y:S04]  /*18240*/  @!P5 STG.E.U8 desc[UR14][R24.64+0x151], R7 ;  /* 0x000151071800d986 */ /* 0x000fe8000c10110e */
[----:B------:R3:W-:Y:S01]  /*18250*/  @!P1 STG.E.U8 desc[UR14][R26.64+0x151], R3 ;  /* 0x000151031a009986 */ /* 0x0007e2000c10110e */
[----:B0-----:R-:W-:Y:S01]  /*18260*/  F2FP.SATFINITE.E4M3.F32.PACK_AB_MERGE_C R5, RZ, R0, RZ ;  /* 0x00000000ff05723e */ /* 0x001fe200048070ff */
[----:B----4-:R-:W-:-:S02]  /*18270*/  FMUL R2, R225, UR20 ;  /* 0x00000014e1027c20 */ /* 0x010fc40008400000 */
[----:B------:R-:W4:Y:S01]  /*18280*/  LDL.LU R225, [R1+0x24c] ;  /* 0x00024c0001e17983 */ /* 0x000f220000300800 */
[----:B--2---:R-:W-:-:S03]  /*18290*/  FMUL R0, R226, UR20 ;  /* 0x00000014e2007c20 */ /* 0x004fc60008400000 */
[----:B------:R-:W2:Y:S01]  /*182a0*/  LDL.LU R226, [R1+0x250] ;  /* 0x0002500001e27983 */ /* 0x000ea20000300800 */
[----:B---3--:R-:W-:-:S03]  /*182b0*/  FMUL R3, R227, UR20 ;  /* 0x00000014e3037c20 */ /* 0x008fc60008400000 */
[----:B------:R-:W3:Y:S01]  /*182c0*/  LDL.LU R227, [R1+0x254] ;  /* 0x0002540001e37983 */ /* 0x000ee20000300800 */
[C---:B------:R-:W-:Y:S02]  /*182d0*/  ISETP.LT.OR P2, PT, R35.reuse, 0x9, !P2 ;  /* 0x000000092300780c */ /* 0x040fe40005741670 */
[C---:B------:R-:W-:Y:S01]  /*182e0*/  ISETP.GE.AND P0, PT, R36.reuse, 0x159, PT ;  /* 0x000001592400780c */ /* 0x040fe20003f06270 */
[----:B------:R-:W3:Y:S01]  /*182f0*/  LDL.LU R220, [R1+0x258] ;  /* 0x0002580001dc7983 */ /* 0x000ee20000300800 */
[----:B------:R-:W-:Y:S02]  /*18300*/  ISETP.GE.AND P4, PT, R36, 0x15a, PT ;  /* 0x0000015a2400780c */ /* 0x000fe40003f86270 */
[C---:B------:R-:W-:Y:S02]  /*18310*/  ISETP.LT.OR P6, PT, R35.reuse, 0x1, !P0 ;  /* 0x000000012300780c */ /* 0x040fe400047c1670 */
[----:B------:R-:W-:-:S05]  /*18320*/  ISETP.LT.OR P0, PT, R35, 0x9, !P0 ;  /* 0x000000092300780c */ /* 0x000fca0004701670 */
[----:B------:R0:W-:Y:S01]  /*18330*/  @!P2 STG.E.U8 desc[UR14][R26.64+0x150], R9 ;  /* 0x000150091a00a986 */ /* 0x0001e2000c10110e */
[C---:B------:R-:W-:Y:S02]  /*18340*/  ISETP.LT.OR P2, PT, R35.reuse, 0x1, !P4 ;  /* 0x000000012300780c */ /* 0x040fe40006741670 */
[----:B------:R-:W-:Y:S02]  /*18350*/  ISETP.LT.OR P5, PT, R35, 0x9, !P4 ;  /* 0x000000092300780c */ /* 0x000fe400067a1670 */
[----:B------:R-:W-:Y:S02]  /*18360*/  F2FP.SATFINITE.E4M3.F32.PACK_AB_MERGE_C R7, RZ, R2, RZ ;  /* 0x00000002ff07723e */ /* 0x000fe400048070ff */
[----:B0-----:R-:W-:Y:S01]  /*18370*/  F2FP.SATFINITE.E4M3.F32.PACK_AB_MERGE_C R9, RZ, R0, RZ ;  /* 0x00000000ff09723e */ /* 0x001fe200048070ff */
[----:B------:R-:W-:Y:S02]  /*18380*/  FMUL R0, R221, UR20 ;  /* 0x00000014dd007c20 */ /* 0x000fe40008400000 */
[----:B------:R-:W3:Y:S03]  /*18390*/  LDL.LU R221, [R1+0x25c] ;  /* 0x00025c0001dd7983 */ /* 0x000ee60000300800 */
[----:B------:R-:W-:Y:S01]  /*183a0*/  F2FP.SATFINITE.E4M3.F32.PACK_AB_MERGE_C R13, RZ, R0, RZ ;  /* 0x00000000ff0d723e */ /* 0x000fe200048070ff */
[----:B------:R0:W-:Y:S04]  /*183b0*/  @!P6 STG.E.U8 desc[UR14][R24.64+0x158], R11 ;  /* 0x0001580b1800e986 */ /* 0x0001e8000c10110e */
[----:B------:R-:W-:Y:S04]  /*183c0*/  @!P2 STG.E.U8 desc[UR14][R24.64+0x159], R5 ;  /* 0x000159051800a986 */ /* 0x000fe8000c10110e */
[----:B------:R1:W-:Y:S01]  /*183d0*/  @!P0 STG.E.U8 desc[UR14][R26.64+0x158], R7 ;  /* 0x000158071a008986 */ /* 0x0003e2000c10110e */
[----:B------:R-:W-:-:S03]  /*183e0*/  FMUL R2, R223, UR20 ;  /* 0x00000014df027c20 */ /* 0x000fc60008400000 */
[----:B------:R-:W3:Y:S01]  /*183f0*/  LDL.LU R223, [R1+0x260] ;  /* 0x0002600001df7983 */ /* 0x000ee20000300800 */
[----:B------:R-:W-:Y:S01]  /*18400*/  FMUL R0, R222, UR20 ;  /* 0x00000014de007c20 */ /* 0x000fe20008400000 */
[----:B0-----:R-:W-:Y:S02]  /*18410*/  F2FP.SATFINITE.E4M3.F32.PACK_AB_MERGE_C R11, RZ, R3, RZ ;  /* 0x00000003ff0b723e */ /* 0x001fe400048070ff */
[----:B------:R0:W-:Y:S02]  /*18420*/  @!P5 STG.E.U8 desc[UR14][R26.64+0x159], R9 ;  /* 0x000159091a00d986 */ /* 0x0001e4000c10110e */
[----:B-1----:R-:W-:Y:S01]  /*18430*/  F2FP.SATFINITE.E4M3.F32.PACK_AB_MERGE_C R7, RZ, R0, RZ ;  /* 0x00000000ff07723e */ /* 0x002fe200048070ff */
[----:B------:R-:W-:Y:S01]  /*18440*/  FMUL R3, R224, UR20 ;  /* 0x00000014e0037c20 */ /* 0x000fe20008400000 */
[----:B------:R-:W3:Y:S01]  /*18450*/  LDL.LU R222, [R1+0x264] ;  /* 0x0002640001de7983 */ /* 0x000ee20000300800 */
[----:B------:R-:W-:-:S03]  /*18460*/  F2FP.SATFINITE.E4M3.F32.PACK_AB_MERGE_C R5, RZ, R2, RZ ;  /* 0x00000002ff05723e */ /* 0x000fc600048070ff */
[----:B------:R-:W3:Y:S01]  /*18470*/  LDL.LU R224, [R1+0x26c] ;  /* 0x00026c0001e07983 */ /* 0x000ee20000300800 */
[----:B----4-:R-:W-:-:S03]  /*18480*/  FMUL R0, R225, UR20 ;  /* 0x00000014e1007c20 */ /* 0x010fc60008400000 */
[----:B------:R-:W4:Y:S02]  /*18490*/  LDL.LU R225, [R1+0x268] ;  /* 0x0002680001e17983 */ /* 0x000f240000300800 */
[----:B0-----:R-:W-:Y:S01]  /*184a0*/  F2FP.SATFINITE.E4M3.F32.PACK_AB_MERGE_C R9, RZ, R0, RZ ;  /* 0x00000000ff09723e */ /* 0x001fe200048070ff */
[----:B--2---:R-:W-:Y:S02]  /*184b0*/  FMUL R0, R226, UR20 ;  /* 0x00000014e2007c20 */ /* 0x004fe40008400000 */
        /* <DEDUP_REMOVED lines=9> */
[----:B------:R-:W-:Y:S02]  /*18550*/  ISETP.LT.OR P1, PT, R35, 0x9, !P1 ;  /* 0x000000092300780c */ /* 0x000fe40004f21670 */
[----:B------:R-:W-:-:S03]  /*18560*/  ISETP.GE.AND P0, PT, R36, 0x169, PT ;  /* 0x000001692400780c */ /* 0x000fc60003f06270 */
[----:B------:R-:W-:Y:S01]  /*18570*/  @!P2 STG.E.U8 desc[UR14][R24.64+0x161], R13 ;  /* 0x0001610d1800a986 */ /* 0x000fe2000c10110e */
[----:B------:R-:W-:-:S03]  /*18580*/  ISETP.LT.OR P2, PT, R35, 0x1, !P4 ;  /* 0x000000012300780c */ /* 0x000fc60006741670 */
[----:B------:R-:W-:Y:S01]  /*18590*/  @!P6 STG.E.U8 desc[UR14][R24.64+0x160], R11 ;  /* 0x0001600b1800e986 */ /* 0x000fe2000c10110e */
[C---:B------:R-:W-:Y:S02]  /*185a0*/  ISETP.LT.OR P6, PT, R35.reuse, 0x1, !P0 ;  /* 0x000000012300780c */ /* 0x040fe400047c1670 */
[----:B------:R-:W-:Y:S01]  /*185b0*/  F2FP.SATFINITE.E4M3.F32.PACK_AB_MERGE_C R3, RZ, R3, RZ ;  /* 0x00000003ff03723e */ /* 0x000fe200048070ff */
[----:B------:R0:W-:Y:S01]  /*185c0*/  @!P1 STG.E.U8 desc[UR14][R26.64+0x160], R5 ;  /* 0x000160051a009986 */ /* 0x0001e2000c10110e */
[C---:B------:R-:W-:Y:S02]  /*185d0*/  ISETP.LT.OR P0, PT, R35.reuse, 0x9, !P0 ;  /* 0x000000092300780c */ /* 0x040fe40004701670 */
[----:B------:R-:W-:Y:S01]  /*185e0*/  ISETP.LT.OR P1, PT, R35, 0x9, !P4 ;  /* 0x000000092300780c */ /* 0x000fe20006721670 */
[----:B------:R1:W-:Y:S01]  /*185f0*/  @!P5 STG.E.U8 desc[UR14][R26.64+0x161], R7 ;  /* 0x000161071a00d986 */ /* 0x0003e2000c10110e */
[----:B------:R-:W-:-:S03]  /*18600*/  ISETP.GE.AND P4, PT, R36, 0x172, PT ;  /* 0x000001722400780c */ /* 0x000fc60003f86270 */
[----:B------:R1:W-:Y:S01]  /*18610*/  @!P2 STG.E.U8 desc[UR14][R24.64+0x169], R9 ;  /* 0x000169091800a986 */ /* 0x0003e2000c10110e */
[----:B------:R-:W-:-:S03]  /*18620*/  ISETP.GE.AND P2, PT, R36, 0x171, PT ;  /* 0x000001712400780c */ /* 0x000fc60003f46270 */
[----:B------:R1:W-:Y:S01]  /*18630*/  @!P6 STG.E.U8 desc[UR14][R24.64+0x168], R3 ;  /* 0x000168031800e986 */ /* 0x0003e2000c10110e */
[C---:B------:R-:W-:Y:S02]  /*18640*/  ISETP.LT.OR P5, PT, R35.reuse, 0x1, !P2 ;  /* 0x000000012300780c */ /* 0x040fe400057a1670 */
[----:B------:R-:W-:Y:S02]  /*18650*/  ISETP.LT.OR P6, PT, R35, 0x1, !P4 ;  /* 0x000000012300780c */ /* 0x000fe400067c1670 */
[----:B0-----:R-:W-:Y:S01]  /*18660*/  F2FP.SATFINITE.E4M3.F32.PACK_AB_MERGE_C R5, RZ, R0, RZ ;  /* 0x00000000ff05723e */ /* 0x001fe200048070ff */
[----:B------:R-:W-:Y:S01]  /*18670*/  FMUL R0, R220, UR20 ;  /* 0x00000014dc007c20 */ /* 0x000fe20008400000 */
[----:B-1----:R-:W-:Y:S01]  /*18680*/  F2FP.SATFINITE.E4M3.F32.PACK_AB_MERGE_C R7, RZ, R2, RZ ;  /* 0x00000002ff07723e */ /* 0x002fe200048070ff */
[----:B------:R-:W-:Y:S02]  /*18690*/  FMUL R2, R221, UR20 ;  /* 0x00000014dd027c20 */ /* 0x000fe40008400000 */
[----:B------:R-:W-:Y:S01]  /*186a0*/  @!P0 STG.E.U8 desc[UR14][R26.64+0x168], R5 ;  /* 0x000168051a008986 */ /* 0x000fe2000c10110e */
[----:B------:R-:W-:-:S02]  /*186b0*/  F2FP.SATFINITE.E4M3.F32.PACK_AB_MERGE_C R9, RZ, R0, RZ ;  /* 0x00000000ff09723e */ /* 0x000fc400048070ff */
[----:B------:R-:W-:Y:S01]  /*186c0*/  F2FP.SATFINITE.E4M3.F32.PACK_AB_MERGE_C R11, RZ, R2, RZ ;  /* 0x00000002ff0b723e */ /* 0x000fe200048070ff */
[----:B------:R0:W-:Y:S01]  /*186d0*/  @!P1 STG.E.U8 desc[UR14][R26.64+0x169], R7 ;  /* 0x000169071a009986 */ /* 0x0001e2000c10110e */
[----:B------:R-:W-:Y:S01]  /*186e0*/  ISETP.LT.OR P0, PT, R35, 0x9, !P2 ;  /* 0x000000092300780c */ /* 0x000fe20005701670 */
[----:B------:R-:W-:Y:S01]  /*186f0*/  FMUL R0, R223, UR20 ;  /* 0x00000014df007c20 */ /* 0x000fe20008400000 */
[C---:B------:R-:W-:Y:S02]  /*18700*/  ISETP.GE.AND P1, PT, R36.reuse, 0x17a, PT ;  /* 0x0000017a2400780c */ /* 0x040fe40003f26270 */
[----:B------:R-:W-:Y:S01]  /*18710*/  ISETP.GE.AND P2, PT, R36, 0x179, PT ;  /* 0x000001792400780c */ /* 0x000fe20003f46270 */
[----:B------:R1:W-:Y:S01]  /*18720*/  @!P5 STG.E.U8 desc[UR14][R24.64+0x170], R9 ;  /* 0x000170091800d986 */ /* 0x0003e2000c10110e */
[C---:B------:R-:W-:Y:S02]  /*18730*/  ISETP.LT.OR P4, PT, R35.reuse, 0x9, !P4 ;  /* 0x000000092300780c */ /* 0x040fe40006781670 */
[C---:B------:R-:W-:Y:S01]  /*18740*/  ISETP.LT.OR P5, PT, R35.reuse, 0x1, !P2 ;  /* 0x000000012300780c */ /* 0x040fe200057a1670 */
[----:B------:R3:W-:Y:S01]  /*18750*/  @!P6 STG.E.U8 desc[UR14][R24.64+0x171], R11 ;  /* 0x0001710b1800e986 */ /* 0x0007e2000c10110e */
[----:B------:R-:W-:-:S02]  /*18760*/  ISETP.LT.OR P6, PT, R35, 0x1, !P1 ;  /* 0x000000012300780c */ /* 0x000fc40004fc1670 */
[----:B------:R-:W-:Y:S01]  /*18770*/  F2FP.SATFINITE.E4M3.F32.PACK_AB_MERGE_C R13, RZ, R0, RZ ;  /* 0x00000000ff0d723e */ /* 0x000fe200048070ff */
[----:B------:R-:W-:Y:S01]  /*18780*/  FMUL R0, R222, UR20 ;  /* 0x00000014de007c20 */ /* 0x000fe20008400000 */
[C---:B------:R-:W-:Y:S02]  /*18790*/  ISETP.LT.OR P2, PT, R35.reuse, 0x9, !P2 ;  /* 0x000000092300780c */ /* 0x040fe40005741670 */
[----:B------:R-:W-:Y:S01]  /*187a0*/  ISETP.LT.OR P1, PT, R35, 0x9, !P1 ;  /* 0x000000092300780c */ /* 0x000fe20004f21670 */
[----:B------:R-:W-:Y:S01]  /*187b0*/  FMUL R3, R224, UR20 ;  /* 0x00000014e0037c20 */ /* 0x000fe20008400000 */
[----:B0-----:R-:W-:-:S04]  /*187c0*/  F2FP.SATFINITE.E4M3.F32.PACK_AB_MERGE_C R7, RZ, R0, RZ ;  /* 0x00000000ff07723e */ /* 0x001fc800048070ff */
[----:B-1----:R-:W-:Y:S01]  /*187d0*/  F2FP.SATFINITE.E4M3.F32.PACK_AB_MERGE_C R9, RZ, R3, RZ ;  /* 0x00000003ff09723e */ /* 0x002fe200048070ff */
[----:B------:R0:W-:Y:S04]  /*187e0*/  @!P0 STG.E.U8 desc[UR14][R26.64+0x170], R13 ;  /* 0x0001700d1a008986 */ /* 0x0001e8000c10110e */
[----:B------:R0:W-:Y:S04]  /*187f0*/  @!P4 STG.E.U8 desc[UR14][R26.64+0x171], R7 ;  /* 0x000171071a00c986 */ /* 0x0001e8000c10110e */
[----:B------:R0:W-:Y:S01]  /*18800*/  @!P6 STG.E.U8 desc[UR14][R24.64+0x179], R9 ;  /* 0x000179091800e986 */ /* 0x0001e2000c10110e */
[----:B----4-:R-:W-:-:S05]  /*18810*/  FMUL R2, R225, UR20 ;  /* 0x00000014e1027c20 */ /* 0x010fca0008400000 */
[----:B------:R-:W-:-:S05]  /*18820*/  F2FP.SATFINITE.E4M3.F32.PACK_AB_MERGE_C R3, RZ, R2, RZ ;  /* 0x00000002ff03723e */ /* 0x000fca00048070ff */
[----:B------:R0:W-:Y:S01]  /*18830*/  @!P5 STG.E.U8 desc[UR14][R24.64+0x178], R3 ;  /* 0x000178031800d986 */ /* 0x0001e2000c10110e */
[----:B--2---:R-:W-:Y:S01]  /*18840*/  FMUL R4, R226, UR20 ;  /* 0x00000014e2047c20 */ /* 0x004fe20008400000 */
[----:B---3--:R-:W-:-:S04]  /*18850*/  FMUL R5, R227, UR20 ;  /* 0x00000014e3057c20 */ /* 0x008fc80008400000 */
[----:B------:R-:W-:Y:S02]  /*18860*/  F2FP.SATFINITE.E4M3.F32.PACK_AB_MERGE_C R11, RZ, R4, RZ ;  /* 0x00000004ff0b723e */ /* 0x000fe400048070ff */
[----:B------:R-:W-:-:S03]  /*18870*/  F2FP.SATFINITE.E4M3.F32.PACK_AB_MERGE_C R5, RZ, R5, RZ ;  /* 0x00000005ff05723e */ /* 0x000fc600048070ff */
[----:B------:R0:W-:Y:S04]  /*18880*/  @!P2 STG.E.U8 desc[UR14][R26.64+0x178], R11 ;  /* 0x0001780b1a00a986 */ /* 0x0001e8000c10110e */
[----:B------:R0:W-:Y:S02]  /*18890*/  @!P1 STG.E.U8 desc[UR14][R26.64+0x179], R5 ;  /* 0x000179051a009986 */ /* 0x0001e4000c10110e */
.L_x_423:
[----:B------:R-:W-:Y:S05]  /*188a0*/  BSYNC B0 ;  /* 0x0000000000007941 */ /* 0x000fea0003800000 */
.L_x_37:
[----:B0-----:R-:W2:Y:S04]  /*188b0*/  LDL.LU R3, [R1+0x280] ;  /* 0x0002800001037983 */ /* 0x001ea80000300800 */
[----:B-----5:R-:W2:Y:S01]  /*188c0*/  LDL.LU R2, [R1+0x284] ;  /* 0x0002840001027983 */ /* 0x020ea20000300800 */
[----:B------:R-:W-:Y:S01]  /*188d0*/  ULDC UR6, c[0x0][0xc] ;  /* 0x0000030000067ab9 */ /* 0x000fe20000000800 */
[----:B------:R-:W-:Y:S01]  /*188e0*/  ULDC UR7, c[0x0][0x10] ;  /* 0x0000040000077ab9 */ /* 0x000fe20000000800 */
[----:B------:R-:W2:Y:S01]  /*188f0*/  LDC R5, c[0x0][0x14] ;  /* 0x00000500ff057b82 */ /* 0x000ea20000000800 */
[----:B------:R-:W-:Y:S01]  /*18900*/  UIMAD.WIDE.U32 UR6, UR6, UR7, URZ ;  /* 0x00000007060672a5 */ /* 0x000fe2000f8e003f */
[----:B------:R-:W-:Y:S01]  /*18910*/  PRMT R0, RZ, 0x7610, R0 ;  /* 0x00007610ff007816 */ /* 0x000fe20000000000 */
[----:B------:R-:W-:-:S04]  /*18920*/  UMOV UR10, 0xffffffff ;  /* 0xffffffff000a7882 */ /* 0x000fc80000000000 */
[----:B--2---:R-:W-:-:S04]  /*18930*/  IMAD.WIDE.U32 R2, R5, UR6, R2 ;  /* 0x0000000605027c25 */ /* 0x004fc8000f8e0002 */
[----:B------:R-:W-:Y:S01]  /*18940*/  IMAD R5, R5, UR7, RZ ;  /* 0x0000000705057c24 */ /* 0x000fe2000f8e02ff */
[----:B------:R-:W-:Y:S01]  /*18950*/  ULDC.64 UR6, c[0x0][0x650] ;  /* 0x0001940000067ab9 */ /* 0x000fe20000000a00 */
[----:B------:R-:W-:Y:S01]  /*18960*/  IMAD.MOV.U32 R11, RZ, RZ, R2 ;  /* 0x000000ffff0b7224 */ /* 0x000fe200078e0002 */
[----:B------:R-:W-:Y:S01]  /*18970*/  ISETP.GE.U32.AND P0, PT, R2, UR6, PT ;  /* 0x0000000602007c0c */ /* 0x000fe2000bf06070 */
[----:B------:R-:W-:Y:S02]  /*18980*/  IMAD.IADD R13, R3, 0x1, R5 ;  /* 0x00000001030d7824 */ /* 0x000fe400078e0205 */
[----:B------:R-:W-:-:S03]  /*18990*/  IMAD.MOV.U32 R2, RZ, RZ, -0x1 ;  /* 0xffffffffff027424 */ /* 0x000fc600078e00ff */
[----:B------:R0:W-:Y:S01]  /*189a0*/  STL [R1+0x280], R13 ;  /* 0x0002800d01007387 */ /* 0x0001e20000100800 */
[----:B------:R-:W-:-:S03]  /*189b0*/  ISETP.GE.U32.AND.EX P0, PT, R13, UR7, PT, P0 ;  /* 0x000000070d007c0c */ /* 0x000fc6000bf06100 */
[----:B------:R0:W-:Y:S04]  /*189c0*/  STL [R1+0x284], R11 ;  /* 0x0002840b01007387 */ /* 0x0001e80000100800 */
[----:B------:R0:W-:Y:S06]  /*189d0*/  STL [R1+0x288], R2 ;  /* 0x0002880201007387 */ /* 0x0001ec0000100800 */
[----:B------:R-:W-:Y:S05]  /*189e0*/  @P0 BRA `(.L_x_424) ;  /* 0x0000000400740947 */ /* 0x000fea0003800000 */
[----:B------:R-:W2:Y:S01]  /*189f0*/  S2R R8, SR_CTAID.X ;  /* 0x0000000000087919 */ /* 0x000ea20000002500 */
[----:B------:R-:W-:Y:S01]  /*18a00*/  ULDC.64 UR18, c[0x0][0x628] ;  /* 0x00018a0000127ab9 */ /* 0x000fe20000000a00 */
[----:B------:R-:W0:Y:S01]  /*18a10*/  LDC R9, c[0x0][0x144] ;  /* 0x00005100ff097b82 */ /* 0x000e220000000800 */
[----:B------:R-:W-:Y:S01]  /*18a20*/  ULDC UR6, c[0x0][0x150] ;  /* 0x0000540000067ab9 */ /* 0x000fe20000000800 */
[----:B------:R-:W0:Y:S01]  /*18a30*/  S2R R12, SR_CTAID.Y ;  /* 0x00000000000c7919 */ /* 0x000e220000002600 */
[----:B------:R-:W-:Y:S01]  /*18a40*/  ISETP.NE.U32.AND P0, PT, RZ, UR18, PT ;  /* 0x00000012ff007c0c */ /* 0x000fe2000bf05070 */
[----:B------:R-:W-:Y:S01]  /*18a50*/  ULDC UR23, c[0x0][0x630] ;  /* 0x00018c0000177ab9 */ /* 0x000fe20000000800 */
[----:B------:R-:W-:Y:S02]  /*18a60*/  R2UR UR16, R11 ;  /* 0x000000000b1072ca */ /* 0x000fe400000e0000 */
[----:B------:R-:W-:Y:S01]  /*18a70*/  ISETP.NE.AND.EX P0, PT, RZ, UR19, PT, P0 ;  /* 0x00000013ff007c0c */ /* 0x000fe2000bf05300 */
[----:B------:R-:W0:Y:S01]  /*18a80*/  LDC.64 R6, c[0x0][0x620] ;  /* 0x00018800ff067b82 */ /* 0x000e220000000a00 */
[----:B------:R-:W-:-:S02]  /*18a90*/  R2UR UR17, R13 ;  /* 0x000000000d1172ca */ /* 0x000fc400000e0000 */
[----:B--2---:R-:W-:-:S05]  /*18aa0*/  I2FP.F32.U32 R0, R8 ;  /* 0x0000000800007245 */ /* 0x004fca0000201000 */
[----:B------:R-:W-:-:S06]  /*18ab0*/  FMUL R0, R0, UR6 ;  /* 0x0000000600007c20 */ /* 0x000fcc0008400000 */
[----:B------:R-:W2:Y:S01]  /*18ac0*/  F2I.U32.TRUNC.NTZ R0, R0 ;  /* 0x0000000000007305 */ /* 0x000ea2000020f000 */
        /* <DEDUP_REMOVED lines=13> */
.L_x_425:
[----:B------:R-:W-:Y:S01]  /*18ba0*/  USHF.R.U64 UR10, UR16, UR23, UR17 ;  /* 0x00000017100a7299 */ /* 0x000fe20008001211 */
[----:B------:R-:W5:Y:S01]  /*18bb0*/  LDC.64 R20, c[0x0][0x640] ;  /* 0x00019000ff147b82 */ /* 0x000f620000000a00 */
[----:B------:R-:W-:Y:S01]  /*18bc0*/  USHF.R.U32.HI UR6, URZ, UR23, UR17 ;  /* 0x000000173f067299 */ /* 0x000fe20008011611 */
[----:B--2---:R-:W-:Y:S02]  /*18bd0*/  IMAD.MOV R10, RZ, RZ, -R0 ;  /* 0x000000ffff0a7224 */ /* 0x004fe400078e0a00 */
[----:B0-----:R-:W-:Y:S01]  /*18be0*/  IMAD.MOV.U32 R2, RZ, RZ, R11 ;  /* 0x000000ffff027224 */ /* 0x001fe200078e000b */
[----:B------:R-:W-:Y:S01]  /*18bf0*/  IADD3 R5, P0, RZ, -UR10, RZ ;  /* 0x8000000aff057c10 */ /* 0x000fe2000ff1e0ff */
[----:B------:R-:W-:Y:S02]  /*18c00*/  IMAD R17, R9, R10, R8 ;  /* 0x0000000a09117224 */ /* 0x000fe400078e0208 */
[----:B------:R-:W0:Y:S02]  /*18c10*/  LDC R4, c[0x0][0x618] ;  /* 0x00018600ff047b82 */ /* 0x000e240000000800 */
[----:B------:R-:W-:Y:S01]  /*18c20*/  IMAD.X R3, RZ, RZ, ~UR6, P0 ;  /* 0x80000006ff037e24 */ /* 0x000fe200080e06ff */
[----:B------:R-:W-:-:S03]  /*18c30*/  ULDC UR6, c[0x0][0x154] ;  /* 0x0000550000067ab9 */ /* 0x000fc60000000800 */
[-C--:B------:R-:W-:Y:S02]  /*18c40*/  IMAD R0, R3, R6.reuse, RZ ;  /* 0x0000000603007224 */ /* 0x080fe400078e02ff */
[----:B------:R-:W2:Y:S01]  /*18c50*/  LDC R14, c[0x0][0x608] ;  /* 0x00018200ff0e7b82 */ /* 0x000ea20000000800 */
[----:B------:R-:W-:Y:S02]  /*18c60*/  IMAD.MOV.U32 R3, RZ, RZ, R13 ;  /* 0x000000ffff037224 */ /* 0x000fe400078e000d */
[----:B------:R-:W-:-:S05]  /*18c70*/  IMAD.WIDE.U32 R2, R5, R6, R2 ;  /* 0x0000000605027225 */ /* 0x000fca00078e0002 */
[----:B------:R-:W1:Y:S01]  /*18c80*/  LDC R18, c[0x0][0x658] ;  /* 0x00019600ff127b82 */ /* 0x000e620000000800 */
[----:B------:R-:W-:Y:S01]  /*18c90*/  IMAD R5, R5, R7, R0 ;  /* 0x0000000705057224 */ /* 0x000fe200078e0200 */
[----:B------:R-:W-:Y:S01]  /*18ca0*/  I2FP.F32.U32 R0, R12 ;  /* 0x0000000c00007245 */ /* 0x000fe20000201000 */
[----:B------:R-:W-:Y:S01]  /*18cb0*/  IMAD.MOV.U32 R7, RZ, RZ, 0x1 ;  /* 0x00000001ff077424 */ /* 0x000fe200078e00ff */
[----:B-----5:R-:W-:Y:S01]  /*18cc0*/  ISETP.NE.U32.AND P0, PT, R20, RZ, PT ;  /* 0x000000ff1400720c */ /* 0x020fe20003f05070 */
[----:B------:R-:W-:Y:S02]  /*18cd0*/  IMAD.IADD R3, R3, 0x1, R5 ;  /* 0x0000000103037824 */ /* 0x000fe400078e0205 */
[----:B------:R-:W-:Y:S01]  /*18ce0*/  FMUL R0, R0, UR6 ;  /* 0x0000000600007c20 */ /* 0x000fe20008400000 */
[----:B------:R-:W3:Y:S01]  /*18cf0*/  LDC R15, c[0x0][0x148] ;  /* 0x00005200ff0f7b82 */ /* 0x000ee20000000800 */
[----:B------:R-:W-:Y:S01]  /*18d00*/  ISETP.NE.AND.EX P0, PT, R21, RZ, PT, P0 ;  /* 0x000000ff1500720c */ /* 0x000fe20003f05300 */
[----:B------:R-:W-:Y:S01]  /*18d10*/  IMAD.MOV.U32 R5, RZ, RZ, -0x1 ;  /* 0xffffffffff057424 */ /* 0x000fe200078e00ff */
[-CC-:B0-----:R-:W-:Y:S01]  /*18d20*/  SHF.R.U64 R10, R2, R4.reuse, R3.reuse ;  /* 0x00000004020a7219 */ /* 0x181fe20000001203 */
[----:B------:R0:W0:Y:S01]  /*18d30*/  F2I.U32.TRUNC.NTZ R13, R0 ;  /* 0x00000000000d7305 */ /* 0x000022000020f000 */
[----:B------:R-:W-:-:S03]  /*18d40*/  SHF.R.U32.HI R3, RZ, R4, R3 ;  /* 0x00000004ff037219 */ /* 0x000fc60000011603 */
[----:B------:R-:W0:Y:S01]  /*18d50*/  LDC R16, c[0x0][0x600] ;  /* 0x00018000ff107b82 */ /* 0x000e220000000800 */
[-CC-:B--2---:R-:W-:Y:S02]  /*18d60*/  SHF.R.U64 R8, R10, R14.reuse, R3.reuse ;  /* 0x0000000e0a087219 */ /* 0x184fe40000001203 */
[----:B------:R-:W-:-:S05]  /*18d70*/  SHF.R.U32.HI R3, RZ, R14, R3 ;  /* 0x0000000eff037219 */ /* 0x000fca0000011603 */
[----:B------:R-:W2:Y:S01]  /*18d80*/  LDC R22, c[0x0][0x648] ;  /* 0x00019200ff167b82 */ /* 0x000ea20000000800 */
[-CC-:B-1----:R-:W-:Y:S02]  /*18d90*/  SHF.R.U64 R11, R8, R18.reuse, R3.reuse ;  /* 0x00000012080b7219 */ /* 0x182fe40000001203 */
[-C--:B------:R-:W-:Y:S02]  /*18da0*/  SHF.L.U32 R5, R5, R18.reuse, RZ ;  /* 0x0000001205057219 */ /* 0x080fe400000006ff */
[-C--:B------:R-:W-:Y:S01]  /*18db0*/  SHF.R.U32.HI R3, RZ, R18.reuse, R3 ;  /* 0x00000012ff037219 */ /* 0x080fe20000011603 */
[----:B------:R-:W-:Y:S01]  /*18dc0*/  IMAD.MOV.U32 R2, RZ, RZ, R11 ;  /* 0x000000ffff027224 */ /* 0x000fe200078e000b */
[----:B------:R-:W-:Y:S01]  /*18dd0*/  SHF.L.U32 R34, R7, R18, RZ ;  /* 0x0000001207227219 */ /* 0x000fe200000006ff */
[----:B------:R-:W1:Y:S01]  /*18de0*/  LDC R23, c[0x0][0x638] ;  /* 0x00018e00ff177b82 */ /* 0x000e620000000800 */
[----:B------:R-:W-:-:S07]  /*18df0*/  LOP3.LUT R19, RZ, R5, RZ, 0x33, !PT ;  /* 0x00000005ff137212 */ /* 0x000fce00078e33ff */
[----:B------:R-:W0:Y:S01]  /*18e00*/  LDC R24, c[0x0][0x610] ;  /* 0x00018400ff187b82 */ /* 0x000e220000000800 */
[----:B------:R-:W-:Y:S05]  /*18e10*/  @!P0 BRA `(.L_x_426) ;  /* 0x0000000000288947 */ /* 0x000fea0003800000 */
[----:B0-----:R-:W0:Y:S02]  /*18e20*/  LDC R0, c[0x0][0x64c] ;  /* 0x00019300ff007b82 */ /* 0x001e240000000800 */
[----:B0-----:R-:W-:-:S05]  /*18e30*/  IADD3 R7, P0, R11, R0, RZ ;  /* 0x000000000b077210 */ /* 0x001fca0007f1e0ff */
        /* <DEDUP_REMOVED lines=8> */
.L_x_426:
[----:B0-2---:R-:W-:Y:S01]  /*18ec0*/  SHF.R.U64 R0, R2, R22, R3 ;  /* 0x0000001602007219 */ /* 0x005fe20000001203 */
[----:B------:R-:W-:Y:S01]  /*18ed0*/  VIADD R5, R16, 0xffffffff ;  /* 0xffffffff10057836 */ /* 0x000fe20000000000 */
[----:B------:R-:W-:Y:S01]  /*18ee0*/  LOP3.LUT R3, R8, R19, RZ, 0xc0, !PT ;  /* 0x0000001308037212 */ /* 0x000fe200078ec0ff */
[----:B------:R-:W-:Y:S02]  /*18ef0*/  IMAD.MOV R13, RZ, RZ, -R13 ;  /* 0x000000ffff0d7224 */ /* 0x000fe400078e0a0d */
[----:B------:R-:W-:Y:S02]  /*18f00*/  IMAD.MOV R2, RZ, RZ, -R0 ;  /* 0x000000ffff027224 */ /* 0x000fe400078e0a00 */
[----:B------:R-:W-:Y:S01]  /*18f10*/  IMAD R34, R34, R0, R3 ;  /* 0x0000000022227224 */ /* 0x000fe200078e0203 */
[----:B------:R-:W-:Y:S01]  /*18f20*/  LOP3.LUT R3, R10, R5, RZ, 0xc0, !PT ;  /* 0x000000050a037212 */ /* 0x000fe200078ec0ff */
[----:B---3--:R-:W-:Y:S02]  /*18f30*/  @P3 IMAD R17, R15, R13, R12 ;  /* 0x0000000d0f113224 */ /* 0x008fe400078e020c */
[----:B-1----:R-:W-:-:S02]  /*18f40*/  IMAD R0, R2, R23, R11 ;  /* 0x0000001702007224 */ /* 0x002fc400078e020b */
[----:B------:R-:W-:Y:S02]  /*18f50*/  IMAD.MOV.U32 R2, RZ, RZ, 0x1 ;  /* 0x00000001ff027424 */ /* 0x000fe400078e00ff */
[----:B------:R-:W-:Y:S02]  /*18f60*/  IMAD R34, R34, R24, R17 ;  /* 0x0000001822227224 */ /* 0x000fe400078e0211 */
[----:B------:R-:W-:Y:S01]  /*18f70*/  IMAD R3, R0, R16, R3 ;  /* 0x0000001000037224 */ /* 0x000fe200078e0203 */
[----:B------:R-:W-:-:S04]  /*18f80*/  PRMT R0, R2, 0x7610, R0 ;  /* 0x0000761002007816 */ /* 0x000fc80000000000 */
[----:B------:R-:W-:Y:S02]  /*18f90*/  SEL R2, R3, R34, !P3 ;  /* 0x0000002203027207 */ /* 0x000fe40005800000 */
[----:B------:R-:W-:-:S03]  /*18fa0*/  SEL R34, R34, R3, !P3 ;  /* 0x0000000322227207 */ /* 0x000fc60005800000 */
[----:B------:R2:W-:Y:S04]  /*18fb0*/  STL [R1+0x288], R2 ;  /* 0x0002880201007387 */ /* 0x0005e80000100800 */
.L_x_424:
[----:B------:R0:W-:Y:S01]  /*18fc0*/  STL [R1+0x28c], R34 ;  /* 0x00028c2201007387 */ /* 0x0001e20000100800 */
[----:B------:R-:W-:-:S13]  /*18fd0*/  LOP3.LUT P0, RZ, R0, 0xff, RZ, 0xc0, !PT ;  /* 0x000000ff00ff7812 */ /* 0x000fda000780c0ff */
[----:B0-----:R-:W-:Y:S05]  /*18fe0*/  @P0 BRA `(.L_x_427) ;  /* 0xfffffe8000dc0947 */ /* 0x001fea000383ffff */
[----:B------:R-:W-:Y:S05]  /*18ff0*/  EXIT ;  /* 0x000000000000794d */ /* 0x000fea0003800000 */
.L_x_7:
[----:B0-----:R-:W2:Y:S01]  /*19000*/  LDL R16, [R1+0x284] ;  /* 0x0002840001107983 */ /* 0x001ea20000100800 */
[----:B------:R-:W-:-:S03]  /*19010*/  ULDC.64 UR4, c[0x0][0x650] ;  /* 0x0001940000047ab9 */ /* 0x000fc60000000a00 */
[----:B------:R-:W3:Y:S01]  /*19020*/  LDL R20, [R1+0x280] ;  /* 0x0002800001147983 */ /* 0x000ee20000100800 */
[----:B------:R-:W-:Y:S01]  /*19030*/  PRMT R0, RZ, 0x7610, R0 ;  /* 0x00007610ff007816 */ /* 0x000fe20000000000 */
[----:B------:R-:W-:Y:S02]  /*19040*/  IMAD.MOV.U32 R4, RZ, RZ, -0x1 ;  /* 0xffffffffff047424 */ /* 0x000fe400078e00ff */
[----:B------:R-:W-:Y:S02]  /*19050*/  IMAD.MOV.U32 R5, RZ, RZ, -0x1 ;  /* 0xffffffffff057424 */ /* 0x000fe400078e00ff */
[----:B------:R-:W-:Y:S01]  /*19060*/  IMAD.MOV.U32 R6, RZ, RZ, -0x1 ;  /* 0xffffffffff067424 */ /* 0x000fe200078e00ff */
[----:B--2---:R-:W-:-:S04]  /*19070*/  ISETP.GE.U32.AND P0, PT, R16, UR4, PT ;  /* 0x0000000410007c0c */ /* 0x004fc8000bf06070 */
[----:B---3--:R-:W-:-:S13]  /*19080*/  ISETP.GE.U32.AND.EX P0, PT, R20, UR5, PT, P0 ;  /* 0x0000000514007c0c */ /* 0x008fda000bf06100 */
[----:B------:R-:W-:Y:S05]  /*19090*/  @P0 BRA `(.L_x_428) ;  /* 0x0000000400300947 */ /* 0x000fea0003800000 */
[----:B------:R-:W0:Y:S01]  /*190a0*/  LDC.64 R14, c[0x0][0x628] ;  /* 0x00018a00ff0e7b82 */ /* 0x000e220000000a00 */
[----:B------:R-:W-:Y:S02]  /*190b0*/  IMAD.MOV.U32 R8, RZ, RZ, R16 ;  /* 0x000000ffff087224 */ /* 0x000fe400078e0010 */
[----:B------:R-:W-:-:S05]  /*190c0*/  IMAD.MOV.U32 R9, RZ, RZ, R20 ;  /* 0x000000ffff097224 */ /* 0x000fca00078e0014 */
[----:B------:R-:W1:Y:S08]  /*190d0*/  LDC R10, c[0x0][0x630] ;  /* 0x00018c00ff0a7b82 */ /* 0x000e700000000800 */
[----:B------:R-:W2:Y:S01]  /*190e0*/  LDC.64 R18, c[0x0][0x620] ;  /* 0x00018800ff127b82 */ /* 0x000ea20000000a00 */
[----:B0-----:R-:W-:-:S04]  /*190f0*/  ISETP.NE.U32.AND P0, PT, R14, RZ, PT ;  /* 0x000000ff0e00720c */ /* 0x001fc80003f05070 */
[----:B------:R-:W-:-:S13]  /*19100*/  ISETP.NE.AND.EX P0, PT, R15, RZ, PT, P0 ;  /* 0x000000ff0f00720c */ /* 0x000fda0003f05300 */
[----:B-12---:R-:W-:Y:S05]  /*19110*/  @!P0 BRA `(.L_x_429) ;  /* 0x0000000000288947 */ /* 0x006fea0003800000 */
[----:B------:R-:W0:Y:S02]  /*19120*/  LDC R0, c[0x0][0x634] ;  /* 0x00018d00ff007b82 */ /* 0x000e240000000800 */
        /* <DEDUP_REMOVED lines=9> */
.L_x_429:
[----:B------:R-:W0:Y:S01]  /*191c0*/  LDC.64 R22, c[0x0][0x640] ;  /* 0x00019000ff167b82 */ /* 0x000e220000000a00 */
[-CC-:B------:R-:W-:Y:S01]  /*191d0*/  SHF.R.U64 R14, R8, R10.reuse, R9.reuse ;  /* 0x0000000a080e7219 */ /* 0x180fe20000001209 */
[----:B------:R-:W-:Y:S01]  /*191e0*/  IMAD.MOV.U32 R4, RZ, RZ, R16 ;  /* 0x000000ffff047224 */ /* 0x000fe200078e0010 */
[----:B------:R-:W-:Y:S02]  /*191f0*/  SHF.R.U32.HI R0, RZ, R10, R9 ;  /* 0x0000000aff007219 */ /* 0x000fe40000011609 */
[----:B------:R-:W-:-:S03]  /*19200*/  IADD3 R7, P0, RZ, -R14, RZ ;  /* 0x8000000eff077210 */ /* 0x000fc60007f1e0ff */
[----:B------:R-:W1:Y:S02]  /*19210*/  LDC R6, c[0x0][0x618] ;  /* 0x00018600ff067b82 */ /* 0x000e640000000800 */
[----:B------:R-:W-:-:S04]  /*19220*/  IMAD.X R5, RZ, RZ, ~R0, P0 ;  /* 0x000000ffff057224 */ /* 0x000fc800000e0e00 */
[-C--:B------:R-:W-:Y:S02]  /*19230*/  IMAD R0, R5, R18.reuse, RZ ;  /* 0x0000001205007224 */ /* 0x080fe400078e02ff */
[----:B------:R-:W2:Y:S01]  /*19240*/  LDC R8, c[0x0][0x608] ;  /* 0x00018200ff087b82 */ /* 0x000ea20000000800 */
[----:B------:R-:W-:Y:S02]  /*19250*/  IMAD.MOV.U32 R5, RZ, RZ, R20 ;  /* 0x000000ffff057224 */ /* 0x000fe400078e0014 */
[----:B------:R-:W-:-:S05]  /*19260*/  IMAD.WIDE.U32 R4, R7, R18, R4 ;  /* 0x0000001207047225 */ /* 0x000fca00078e0004 */
[----:B------:R-:W3:Y:S01]  /*19270*/  LDC R21, c[0x0][0x658] ;  /* 0x00019600ff157b82 */ /* 0x000ee20000000800 */
[----:B------:R-:W-:Y:S01]  /*19280*/  IMAD R7, R7, R19, R0 ;  /* 0x0000001307077224 */ /* 0x000fe200078e0200 */
[----:B0-----:R-:W-:-:S03]  /*19290*/  ISETP.NE.U32.AND P0, PT, R22, RZ, PT ;  /* 0x000000ff1600720c */ /* 0x001fc60003f05070 */
[----:B------:R-:W-:Y:S01]  /*192a0*/  IMAD.IADD R5, R5, 0x1, R7 ;  /* 0x0000000105057824 */ /* 0x000fe200078e0207 */
[----:B------:R-:W-:Y:S02]  /*192b0*/  ISETP.NE.AND.EX P0, PT, R23, RZ, PT, P0 ;  /* 0x000000ff1700720c */ /* 0x000fe40003f05300 */
[----:B------:R-:W0:Y:S02]  /*192c0*/  LDC R18, c[0x0][0x600] ;  /* 0x00018000ff127b82 */ /* 0x000e240000000800 */
[-CC-:B-1----:R-:W-:Y:S01]  /*192d0*/  SHF.R.U64 R10, R4, R6.reuse, R5.reuse ;  /* 0x00000006040a7219 */ /* 0x182fe20000001205 */
[----:B------:R-:W-:Y:S01]  /*192e0*/  IMAD.MOV.U32 R4, RZ, RZ, -0x1 ;  /* 0xffffffffff047424 */ /* 0x000fe200078e00ff */
[----:B------:R-:W-:-:S04]  /*192f0*/  SHF.R.U32.HI R5, RZ, R6, R5 ;  /* 0x00000006ff057219 */ /* 0x000fc80000011605 */
[----:B------:R-:W1:Y:S01]  /*19300*/  LDC R19, c[0x0][0x648] ;  /* 0x00019200ff137b82 */ /* 0x000e620000000800 */
[-CC-:B--2---:R-:W-:Y:S02]  /*19310*/  SHF.R.U64 R17, R10, R8.reuse, R5.reuse ;  /* 0x000000080a117219 */ /* 0x184fe40000001205 */
[----:B------:R-:W-:-:S05]  /*19320*/  SHF.R.U32.HI R0, RZ, R8, R5 ;  /* 0x00000008ff007219 */ /* 0x000fca0000011605 */
[----:B------:R-:W2:Y:S01]  /*19330*/  LDC R20, c[0x0][0x638] ;  /* 0x00018e00ff147b82 */ /* 0x000ea20000000800 */
[-C--:B---3--:R-:W-:Y:S02]  /*19340*/  SHF.L.U32 R4, R4, R21.reuse, RZ ;  /* 0x0000001504047219 */ /* 0x088fe400000006ff */
[-CC-:B------:R-:W-:Y:S02]  /*19350*/  SHF.R.U64 R16, R17, R21.reuse, R0.reuse ;  /* 0x0000001511107219 */ /* 0x180fe40000001200 */
[----:B------:R-:W-:Y:S01]  /*19360*/  SHF.R.U32.HI R5, RZ, R21, R0 ;  /* 0x00000015ff057219 */ /* 0x000fe20000011600 */
[----:B------:R-:W-:Y:S01]  /*19370*/  IMAD.MOV.U32 R0, RZ, RZ, 0x1 ;  /* 0x00000001ff007424 */ /* 0x000fe200078e00ff */
[----:B------:R-:W-:Y:S01]  /*19380*/  LOP3.LUT R24, RZ, R4, RZ, 0x33, !PT ;  /* 0x00000004ff187212 */ /* 0x000fe200078e33ff */
[----:B------:R-:W3:Y:S01]  /*19390*/  LDC R25, c[0x0][0x610] ;  /* 0x00018400ff197b82 */ /* 0x000ee20000000800 */
[----:B------:R-:W-:Y:S01]  /*193a0*/  IMAD.MOV.U32 R4, RZ, RZ, R16 ;  /* 0x000000ffff047224 */ /* 0x000fe200078e0010 */
[----:B------:R-:W-:Y:S06]  /*193b0*/  @!P0 BRA `(.L_x_430) ;  /* 0x0000000000288947 */ /* 0x000fec0003800000 */
        /* <DEDUP_REMOVED lines=10> */
.L_x_430:
[----:B-1----:R-:W-:Y:S01]  /*19460*/  SHF.R.U64 R3, R4, R19, R5 ;  /* 0x0000001304037219 */ /* 0x002fe20000001205 */
[----:B0-----:R-:W-:Y:S01]  /*19470*/  VIADD R7, R18, 0xffffffff ;  /* 0xffffffff12077836 */ /* 0x001fe20000000000 */
[----:B------:R-:W-:Y:S01]  /*19480*/  SHF.L.U32 R4, R0, R21, RZ ;  /* 0x0000001500047219 */ /* 0x000fe200000006ff */
[----:B------:R-:W-:Y:S01]  /*19490*/  @P3 IMAD R11, R13, R12, R2 ;  /* 0x0000000c0d0b3224 */ /* 0x000fe200078e0202 */
[----:B------:R-:W-:Y:S01]  /*194a0*/  LOP3.LUT R0, R17, R24, RZ, 0xc0, !PT ;  /* 0x0000001811007212 */ /* 0x000fe200078ec0ff */
[----:B------:R-:W-:Y:S02]  /*194b0*/  IMAD.MOV R5, RZ, RZ, -R3 ;  /* 0x000000ffff057224 */ /* 0x000fe400078e0a03 */
[----:B------:R-:W-:Y:S02]  /*194c0*/  IMAD.MOV.U32 R2, RZ, RZ, 0x1 ;  /* 0x00000001ff027424 */ /* 0x000fe400078e00ff */
[----:B------:R-:W-:Y:S01]  /*194d0*/  IMAD R4, R4, R3, R0 ;  /* 0x0000000304047224 */ /* 0x000fe200078e0200 */
[----:B------:R-:W-:Y:S01]  /*194e0*/  LOP3.LUT R3, R10, R7, RZ, 0xc0, !PT ;  /* 0x000000070a037212 */ /* 0x000fe200078ec0ff */
[----:B--2---:R-:W-:-:S02]  /*194f0*/  IMAD R0, R5, R20, R16 ;  /* 0x0000001405007224 */ /* 0x004fc400078e0210 */
[----:B---3--:R-:W-:Y:S02]  /*19500*/  IMAD R4, R4, R25, R11 ;  /* 0x0000001904047224 */ /* 0x008fe400078e020b */
[----:B------:R-:W-:Y:S01]  /*19510*/  IMAD R3, R0, R18, R3 ;  /* 0x0000001200037224 */ /* 0x000fe200078e0203 */
[----:B------:R-:W-:Y:S01]  /*19520*/  PRMT R0, R2, 0x7610, R0 ;  /* 0x0000761002007816 */ /* 0x000fe20000000000 */
[----:B------:R-:W-:-:S03]  /*19530*/  IMAD.MOV.U32 R6, RZ, RZ, R14 ;  /* 0x000000ffff067224 */ /* 0x000fc600078e000e */
[----:B------:R-:W-:Y:S02]  /*19540*/  SEL R5, R3, R4, !P3 ;  /* 0x0000000403057207 */ /* 0x000fe40005800000 */
[----:B------:R-:W-:-:S07]  /*19550*/  SEL R4, R4, R3, !P3 ;  /* 0x0000000304047207 */ /* 0x000fce0005800000 */
.L_x_428:
[----:B------:R-:W-:-:S08]  /*19560*/  NOP ;  /* 0x0000000000007918 */ /* 0x000fd00000000000 */
[----:B------:R-:W0:-:S00]  /*19570*/  USETMAXREG.DEALLOC.CTAPOOL 0x28 ;  /* 0x00000028000079c8 */ /* 0x000e0000080e0500 */
[----:B------:R-:W-:-:S13]  /*19580*/  ISETP.NE.AND P0, PT, RZ, UR8, PT ;  /* 0x00000008ff007c0c */ /* 0x000fda000bf05270 */
[----:B------:R-:W-:Y:S05]  /*19590*/  @P0 EXIT ;  /* 0x000000000000094d */ /* 0x000fea0003800000 */
[----:B0-----:R-:W-:Y:S01]  /*195a0*/  LOP3.LUT P0, RZ, R0, 0xff, RZ, 0xc0, !PT ;  /* 0x000000ff00ff7812 */ /* 0x001fe2000780c0ff */
[----:B------:R-:W-:Y:S02]  /*195b0*/  IMAD.MOV.U32 R10, RZ, RZ, 0x1 ;  /* 0x00000001ff0a7424 */ /* 0x000fe400078e00ff */
[----:B------:R-:W-:-:S10]  /*195c0*/  IMAD.MOV.U32 R14, RZ, RZ, RZ ;  /* 0x000000ffff0e7224 */ /* 0x000fd400078e00ff */
[----:B------:R-:W-:Y:S05]  /*195d0*/  @!P0 BRA `(.L_x_431) ;  /* 0x0000000c00588947 */ /* 0x000fea0003800000 */
[----:B------:R-:W0:Y:S01]  /*195e0*/  LDC R0, c[0x0][0x28c] ;  /* 0x0000a300ff007b82 */ /* 0x000e220000000800 */
[----:B------:R-:W1:Y:S01]  /*195f0*/  S2R R8, SR_CgaCtaId ;  /* 0x0000000000087919 */ /* 0x000e620000008800 */
[----:B------:R-:W-:Y:S01]  /*19600*/  ULDC UR5, c[0x0][0x658] ;  /* 0x0001960000057ab9 */ /* 0x000fe20000000800 */
[----:B------:R-:W-:Y:S01]  /*19610*/  UMOV UR7, 0xffffffff ;  /* 0xffffffff00077882 */ /* 0x000fe20000000000 */
[----:B------:R-:W-:Y:S01]  /*19620*/  ULDC UR6, c[0x0][0xc] ;  /* 0x0000030000067ab9 */ /* 0x000fe20000000800 */
[----:B------:R-:W-:Y:S01]  /*19630*/  USHF.L.U32 UR9, UR7, UR5, URZ ;  /* 0x0000000507097299 */ /* 0x000fe2000800063f */
[----:B------:R-:W-:Y:S01]  /*19640*/  BSSY B0, `(.L_x_431) ;  /* 0x00000cf000007945 */ /* 0x000fe20003800000 */
[----:B------:R-:W-:Y:S01]  /*19650*/  UMOV UR8, 0x1 ;  /* 0x0000000100087882 */ /* 0x000fe20000000000 */
[----:B------:R-:W-:Y:S01]  /*19660*/  ULDC UR7, c[0x0][0x10] ;  /* 0x0000040000077ab9 */ /* 0x000fe20000000800 */
[----:B------:R-:W-:Y:S01]  /*19670*/  USHF.L.U32 UR5, UR8, UR5, URZ ;  /* 0x0000000508057299 */ /* 0x000fe2000800063f */
[----:B------:R-:W-:Y:S01]  /*19680*/  IMAD.MOV.U32 R12, RZ, RZ, 0x1 ;  /* 0x00000001ff0c7424 */ /* 0x000fe200078e00ff */
[----:B------:R-:W-:Y:S01]  /*19690*/  UIMAD.WIDE.U32 UR6, UR6, UR7, URZ ;  /* 0x00000007060672a5 */ /* 0x000fe2000f8e003f */
[----:B------:R-:W-:Y:S01]  /*196a0*/  IMAD.MOV.U32 R10, RZ, RZ, 0x1 ;  /* 0x00000001ff0a7424 */ /* 0x000fe200078e00ff */
[----:B------:R-:W-:Y:S01]  /*196b0*/  ULDC UR8, c[0x0][0x14] ;  /* 0x0000050000087ab9 */ /* 0x000fe20000000800 */
[----:B------:R-:W-:Y:S01]  /*196c0*/  IMAD.MOV.U32 R14, RZ, RZ, RZ ;  /* 0x000000ffff0e7224 */ /* 0x000fe200078e00ff */
[----:B------:R-:W-:-:S02]  /*196d0*/  UIMAD.WIDE.U32 UR22, UR6, UR8, URZ ;  /* 0x00000008061672a5 */ /* 0x000fc4000f8e003f */
[----:B------:R-:W-:Y:S01]  /*196e0*/  UIMAD UR16, UR7, UR8, URZ ;  /* 0x00000008071072a4 */ /* 0x000fe2000f8e023f */
[----:B------:R-:W-:Y:S01]  /*196f0*/  ULDC UR4, c[0x0][0x600] ;  /* 0x0001800000047ab9 */ /* 0x000fe20000000800 */
[----:B------:R-:W-:Y:S02]  /*19700*/  ULOP3.LUT UR21, UR13, 0x2, URZ, 0xfc, !UPT ;  /* 0x000000020d157892 */ /* 0x000fe4000f8efc3f */
[----:B------:R-:W-:Y:S01]  /*19710*/  UIADD3 UR4, UR4, -0x1, URZ ;  /* 0xffffffff04047890 */ /* 0x000fe2000fffe03f */
[----:B0-----:R-:W-:Y:S01]  /*19720*/  VIADD R0, R0, 0x3f ;  /* 0x0000003f00007836 */ /* 0x001fe20000000000 */
[----:B------:R-:W-:Y:S02]  /*19730*/  ULOP3.LUT UR19, URZ, UR9, URZ, 0x33, !UPT ;  /* 0x000000093f137292 */ /* 0x000fe4000f8e333f */
[----:B------:R-:W-:Y:S02]  /*19740*/  UIADD3 UR16, UR23, UR16, URZ ;  /* 0x0000001017107290 */ /* 0x000fe4000fffe03f */
[----:B------:R-:W-:Y:S01]  /*19750*/  SHF.R.S32.HI R3, RZ, 0x1f, R0 ;  /* 0x0000001fff037819 */ /* 0x000fe20000011400 */
[----:B------:R-:W-:-:S03]  /*19760*/  ULDC.64 UR24, c[0x0][0x198] ;  /* 0x0000660000187ab9 */ /* 0x000fc60000000a00 */
[----:B------:R-:W-:Y:S02]  /*19770*/  LEA.HI R3, R3, R0, RZ, 0x6 ;  /* 0x0000000003037211 */ /* 0x000fe400078f30ff */
[----:B-1----:R-:W-:Y:S02]  /*19780*/  LOP3.LUT R8, R8, 0x1, RZ, 0xc0, !PT ;  /* 0x0000000108087812 */ /* 0x002fe400078ec0ff */
[----:B------:R-:W-:-:S05]  /*19790*/  SHF.R.S32.HI R9, RZ, 0x6, R3 ;  /* 0x00000006ff097819 */ /* 0x000fca0000011403 */
[----:B------:R-:W-:-:S07]  /*197a0*/  VIADD R0, R9, 0x1 ;  /* 0x0000000109007836 */ /* 0x000fce0000000000 */
.L_x_442:
[----:B------:R-:W-:-:S03]  /*197b0*/  UMOV UR6, 0xffffffff ;  /* 0xffffffff00067882 */ /* 0x000fc60000000000 */
[----:B------:R-:W-:Y:S05]  /*197c0*/  BRA.DIV UR6, `(.L_x_432) ;  /* 0x0000001206447947 */ /* 0x000fea000b800000 */
[----:B------:R-:W-:-:S13]  /*197d0*/  ELECT P0, URZ, PT ;  /* 0x00000000003f782f */ /* 0x000fda0003800000 */
.L_x_456:
[----:B------:R-:W0:Y:S01]  /*197e0*/  LDC R2, c[0x0][0x28c] ;  /* 0x0000a300ff027b82 */ /* 0x000e220000000800 */
[----:B------:R-:W-:Y:S01]  /*197f0*/  BSSY B1, `(.L_x_433) ;  /* 0x000003b000017945 */ /* 0x000fe20003800000 */
[----:B0-----:R-:W-:-:S13]  /*19800*/  ISETP.LT.OR P0, PT, R2, 0x1, !P0 ;  /* 0x000000010200780c */ /* 0x001fda0004701670 */
[----:B------:R-:W-:Y:S05]  /*19810*/  @P0 BRA `(.L_x_434) ;  /* 0x0000000000e00947 */ /* 0x000fea0003800000 */
[----:B------:R-:W-:Y:S02]  /*19820*/  IMAD R7, R5, 0x2, R8 ;  /* 0x0000000205077824 */ /* 0x000fe400078e0208 */
[----:B------:R-:W-:Y:S02]  /*19830*/  IMAD.SHL.U32 R13, R4, 0x80, RZ ;  /* 0x00000080040d7824 */ /* 0x000fe400078e00ff */
[----:B------:R-:W-:Y:S02]  /*19840*/  IMAD.MOV.U32 R17, RZ, RZ, RZ ;  /* 0x000000ffff117224 */ /* 0x000fe400078e00ff */
[----:B------:R-:W-:Y:S02]  /*19850*/  IMAD.MOV.U32 R2, RZ, RZ, R0 ;  /* 0x000000ffff027224 */ /* 0x000fe400078e0000 */
[----:B------:R-:W-:Y:S02]  /*19860*/  IMAD.MOV.U32 R3, RZ, RZ, R10 ;  /* 0x000000ffff037224 */ /* 0x000fe400078e000a */
[----:B------:R-:W-:-:S02]  /*19870*/  IMAD.MOV.U32 R5, RZ, RZ, R14 ;  /* 0x000000ffff057224 */ /* 0x000fc400078e000e */
[----:B------:R-:W-:-:S07]  /*19880*/  IMAD R11, R7, 0xc0, RZ ;  /* 0x000000c0070b7824 */ /* 0x000fce00078e02ff */
.L_x_437:
[----:B------:R-:W0:Y:S01]  /*19890*/  S2R R7, SR_CgaCtaId ;  /* 0x0000000000077919 */ /* 0x000e220000008800 */
[----:B------:R-:W-:Y:S01]  /*198a0*/  MOV R4, 0x400 ;  /* 0x0000040000047802 */ /* 0x000fe20000000f00 */
[----:B------:R-:W1:Y:S03]  /*198b0*/  S2R R18, SR_TID.X ;  /* 0x0000000000127919 */ /* 0x000e660000002100 */
[----:B0-----:R-:W-:Y:S02]  /*198c0*/  LEA R16, R7, R4, 0x18 ;  /* 0x0000000407107211 */ /* 0x001fe400078ec0ff */
[----:B------:R-:W-:Y:S02]  /*198d0*/  SHF.L.U32 R4, R3, 0x1f, RZ ;  /* 0x0000001f03047819 */ /* 0x000fe400000006ff */
[----:B-1----:R-:W-:Y:S01]  /*198e0*/  LOP3.LUT P1, RZ, R18, 0x7f, RZ, 0xc0, !PT ;  /* 0x0000007f12ff7812 */ /* 0x002fe2000782c0ff */
[----:B------:R-:W-:-:S04]  /*198f0*/  IMAD R15, R5, 0x8, R16 ;  /* 0x00000008050f7824 */ /* 0x000fc800078e0210 */
[----:B------:R-:W0:Y:S08]  /*19900*/  SYNCS.PHASECHK.TRANS64.TRYWAIT P0, [R15+URZ+0x38], R4 ;  /* 0x000038040f0075a7 */ /* 0x000e30000800017f */
[----:B------:R-:W1:Y:S01]  /*19910*/  @!P1 LDC R7, c[0x0][0x500] ;  /* 0x00014000ff079b82 */ /* 0x000e620000000800 */
[----:B0-----:R-:W-:Y:S05]  /*19920*/  @!P0 BRA `(.L_x_435) ;  /* 0x00000010000c8947 */ /* 0x001fea0003800000 */
.L_x_457:
[----:B------:R-:W-:Y:S01]  /*19930*/  UPRMT UR6, UR21, 0x9910, URZ ;  /* 0x0000991015067896 */ /* 0x000fe2000800003f */
[----:B-1----:R1:W-:Y:S03]  /*19940*/  @!P1 SYNCS.ARRIVE.TRANS64 RZ, [R15+URZ], R7 ;  /* 0x000000070fff99a7 */ /* 0x0023e6000800003f */
[----:B------:R-:W-:-:S06]  /*19950*/  UISETP.NE.AND UP0, UPT, UR6, 0x2, UPT ;  /* 0x000000020600788c */ /* 0x000fcc000bf05270 */
[----:B------:R-:W-:-:S13]  /*19960*/  PLOP3.LUT P0, PT, PT, PT, UP0, 0x80, 0x0 ;  /* 0x000000000000781c */ /* 0x000fda0003f0f008 */
[----:B-1----:R-:W-:Y:S05]  /*19970*/  @P0 BRA `(.L_x_436) ;  /* 0x0000000000040947 */ /* 0x002fea0003800000 */
[----:B------:R-:W-:Y:S01]  /*19980*/  BPT.TRAP 0x1 ;  /* 0x000000040000795c */ /* 0x000fe20000300000 */
.L_x_436:
[----:B0-----:R-:W-:Y:S01]  /*19990*/  IMAD R4, R5, 0x2, R8 ;  /* 0x0000000205047824 */ /* 0x001fe200078e0208 */
[----:B------:R-:W-:Y:S01]  /*199a0*/  R2UR UR9, R15 ;  /* 0x000000000f0972ca */ /* 0x000fe200000e0000 */
[--C-:B------:R-:W-:Y:S01]  /*199b0*/  IMAD R7, R5, 0x2000, R16.reuse ;  /* 0x0000200005077824 */ /* 0x100fe200078e0210 */
[----:B------:R-:W-:Y:S01]  /*199c0*/  UIADD3 UR6, UP0, UR24, 0xf0, URZ ;  /* 0x000000f018067890 */ /* 0x000fe2000ff1e03f */
[----:B------:R-:W-:Y:S01]  /*199d0*/  IMAD R4, R4, 0x3000, R16 ;  /* 0x0000300004047824 */ /* 0x000fe200078e0210 */
[----:B------:R-:W-:Y:S01]  /*199e0*/  R2UR UR11, R13 ;  /* 0x000000000d0b72ca */ /* 0x000fe200000e0000 */
[----:B------:R-:W-:Y:S01]  /*199f0*/  VIADD R2, R2, 0xffffffff ;  /* 0xffffffff02027836 */ /* 0x000fe20000000000 */
[----:B------:R-:W-:Y:S01]  /*19a00*/  R2UR UR7, R7 ;  /* 0x00000000070772ca */ /* 0x000fe200000e0000 */
[----:B------:R-:W-:Y:S01]  /*19a10*/  UIADD3 UR26, UP1, UR24, 0x1f0, URZ ;  /* 0x000001f0181a7890 */ /* 0x000fe2000ff3e03f */
[----:B------:R-:W-:Y:S01]  /*19a20*/  R2UR UR8, R4 ;  /* 0x00000000040872ca */ /* 0x000fe200000e0000 */
[----:B------:R-:W-:Y:S01]  /*19a30*/  VIADD R5, R5, 0x1 ;  /* 0x0000000105057836 */ /* 0x000fe20000000000 */
[----:B------:R-:W-:Y:S01]  /*19a40*/  R2UR UR10, R17 ;  /* 0x00000000110a72ca */ /* 0x000fe200000e0000 */
[----:B------:R-:W-:Y:S01]  /*19a50*/  UIADD3.X UR27, URZ, UR25, URZ, UP1, !UPT ;  /* 0x000000193f1b7290 */ /* 0x000fe20008ffe43f */
[----:B------:R-:W-:Y:S01]  /*19a60*/  R2UR UR12, R6 ;  /* 0x00000000060c72ca */ /* 0x000fe200000e0000 */
[----:B------:R-:W-:Y:S01]  /*19a70*/  UMOV UR14, 0x0 ;  /* 0x00000000000e7882 */ /* 0x000fe20000000000 */
[----:B------:R-:W-:Y:S01]  /*19a80*/  R2UR UR20, R11 ;  /* 0x000000000b1472ca */ /* 0x000fe200000e0000 */
[----:B------:R-:W-:Y:S01]  /*19a90*/  UMOV UR15, 0x10000000 ;  /* 0x10000000000f7882 */ /* 0x000fe20000000000 */
[----:B------:R-:W-:Y:S01]  /*19aa0*/  ISETP.GT.AND P1, PT, R2, 0x1, PT ;  /* 0x000000010200780c */ /* 0x000fe20003f24270 */
[----:B------:R-:W-:Y:S01]  /*19ab0*/  UMOV UR28, 0x30000 ;  /* 0x00030000001c7882 */ /* 0x000fe20000000000 */
[----:B------:R-:W-:Y:S01]  /*19ac0*/  ISETP.NE.AND P0, PT, R5, 0x7, PT ;  /* 0x000000070500780c */ /* 0x000fe20003f05270 */
[----:B------:R-:W-:Y:S01]  /*19ad0*/  UIADD3 UR17, UR7, 0x180, URZ ;  /* 0x0000018007117890 */ /* 0x000fe2000fffe03f */
[----:B------:R-:W-:Y:S01]  /*19ae0*/  VIADD R17, R17, 0x40 ;  /* 0x0000004011117836 */ /* 0x000fe20000000000 */
[----:B------:R-:W-:Y:S01]  /*19af0*/  UIADD3.X UR7, URZ, UR25, URZ, UP0, !UPT ;  /* 0x000000193f077290 */ /* 0x000fe200087fe43f */
[----:B------:R-:W-:Y:S01]  /*19b00*/  SEL R4, RZ, 0x1, P0 ;  /* 0x00000001ff047807 */ /* 0x000fe20000000000 */
[----:B------:R-:W-:Y:S01]  /*19b10*/  UIADD3 UR18, UR8, 0xe180, URZ ;  /* 0x0000e18008127890 */ /* 0x000fe2000fffe03f */
[----:B------:R-:W-:-:S02]  /*19b20*/  SEL R5, R5, RZ, P0 ;  /* 0x000000ff05057207 */ /* 0x000fc40000000000 */
[----:B------:R-:W-:Y:S01]  /*19b30*/  UMOV UR8, UR17 ;  /* 0x0000001100087c82 */ /* 0x000fe20008000000 */
[----:B------:R-:W-:-:S03]  /*19b40*/  LOP3.LUT R3, R3, R4, RZ, 0x3c, !PT ;  /* 0x0000000403037212 */ /* 0x000fc600078e3cff */
[----:B------:R0:W-:Y:S02]  /*19b50*/  UTMALDG.3D [UR8], [UR6], desc[UR14] ;  /* 0x00000e08060075b4 */ /* 0x0001e40008011000 */
[----:B0-----:R-:W-:Y:S01]  /*19b60*/  UMOV UR8, UR18 ;  /* 0x0000001200087c82 */ /* 0x001fe20008000000 */
[----:B------:R-:W-:Y:S02]  /*19b70*/  UMOV UR11, UR20 ;  /* 0x00000014000b7c82 */ /* 0x000fe40008000000 */
[----:B------:R0:W-:Y:S02]  /*19b80*/  UTMALDG.3D.MULTICAST [UR8], [UR26], UR28, desc[UR14] ;  /* 0x00000e081a0073b4 */ /* 0x0001e4000801181c */
[----:B0-----:R-:W-:Y:S05]  /*19b90*/  @P1 BRA `(.L_x_437) ;  /* 0xfffffffc003c1947 */ /* 0x001fea000383ffff */
.L_x_434:
[----:B------:R-:W-:Y:S05]  /*19ba0*/  BSYNC B1 ;  /* 0x0000000000017941 */ /* 0x000fea0003800000 */
.L_x_433:
[----:B------:R-:W2:Y:S01]  /*19bb0*/  LDL.LU R18, [R1+0x280] ;  /* 0x0002800001127983 */ /* 0x000ea20000300800 */
[----:B------:R-:W-:Y:S01]  /*19bc0*/  LOP3.LUT P1, RZ, R12, 0xff, RZ, 0xc0, !PT ;  /* 0x000000ff0cff7812 */ /* 0x000fe2000782c0ff */
[C---:B------:R-:W-:Y:S01]  /*19bd0*/  IMAD.IADD R14, R9.reuse, 0x1, R14 ;  /* 0x00000001090e7824 */ /* 0x040fe200078e020e */
[----:B------:R-:W-:Y:S01]  /*19be0*/  ULDC.64 UR6, c[0x0][0x650] ;  /* 0x0001940000067ab9 */ /* 0x000fe20000000a00 */
[----:B------:R-:W3:Y:S01]  /*19bf0*/  LDL.LU R16, [R1+0x284] ;  /* 0x0002840001107983 */ /* 0x000ee20000300800 */
[C---:B------:R-:W-:Y:S01]  /*19c00*/  ISETP.GE.U32.AND P2, PT, R9.reuse, 0x7, PT ;  /* 0x000000070900780c */ /* 0x040fe20003f46070 */
[C---:B------:R-:W-:Y:S01]  /*19c10*/  IMAD.WIDE.U32 R2, R14.reuse, 0x24924925, RZ ;  /* 0x249249250e027825 */ /* 0x040fe200078e00ff */
[C---:B------:R-:W-:Y:S01]  /*19c20*/  ISETP.GT.U32.AND P0, PT, R14.reuse, 0x6, PT ;  /* 0x000000060e00780c */ /* 0x040fe20003f04070 */
[----:B------:R-:W-:Y:S01]  /*19c30*/  BSSY B1, `(.L_x_438) ;  /* 0x000006d000017945 */ /* 0x000fe20003800000 */
[----:B------:R-:W-:Y:S01]  /*19c40*/  PRMT R12, RZ, 0x7610, R12 ;  /* 0x00007610ff0c7816 */ /* 0x000fe2000000000c */
[----:B------:R-:W-:Y:S01]  /*19c50*/  IMAD.IADD R2, R14, 0x1, -R3 ;  /* 0x000000010e027824 */ /* 0x000fe200078e0a03 */
[----:B------:R-:W-:Y:S01]  /*19c60*/  ISETP.LT.U32.AND P0, PT, R9, 0x7, P0 ;  /* 0x000000070900780c */ /* 0x000fe20000701070 */
[----:B------:R-:W-:-:S02]  /*19c70*/  IMAD.MOV.U32 R6, RZ, RZ, -0x1 ;  /* 0xffffffffff067424 */ /* 0x000fc400078e00ff */
[----:B------:R-:W0:Y:S01]  /*19c80*/  @P1 S2R R5, SR_CgaCtaId ;  /* 0x0000000000051919 */ /* 0x000e220000008800 */
[----:B------:R-:W-:Y:S02]  /*19c90*/  @P1 MOV R4, 0x400 ;  /* 0x0000040000041802 */ /* 0x000fe40000000f00 */
[----:B------:R-:W-:-:S04]  /*19ca0*/  LEA.HI R2, R2, R3, RZ, 0x1f ;  /* 0x0000000302027211 */ /* 0x000fc800078ff8ff */
[--C-:B------:R-:W-:Y:S02]  /*19cb0*/  SHF.R.U32.HI R3, RZ, 0x2, R2.reuse ;  /* 0x00000002ff037819 */ /* 0x100fe40000011602 */
[----:B------:R-:W-:-:S03]  /*19cc0*/  PRMT R2, RZ, 0x7610, R2 ;  /* 0x00007610ff027816 */ /* 0x000fc60000000002 */
[----:B------:R-:W-:Y:S01]  /*19cd0*/  IMAD R14, R3, -0x7, R14 ;  /* 0xfffffff9030e7824 */ /* 0x000fe200078e020e */
[----:B0-----:R-:W-:Y:S02]  /*19ce0*/  @P1 LEA R4, R5, R4, 0x18 ;  /* 0x0000000405041211 */ /* 0x001fe400078ec0ff */
[----:B------:R-:W-:Y:S02]  /*19cf0*/  SEL R5, RZ, 0x1, !P0 ;  /* 0x00000001ff057807 */ /* 0x000fe40004000000 */
[----:B------:R0:W-:Y:S02]  /*19d00*/  @P1 SYNCS.ARRIVE.TRANS64.A1T0 RZ, [R4+URZ+0x88], RZ ;  /* 0x000088ff04ff19a7 */ /* 0x0001e4000810003f */
[----:B------:R-:W-:Y:S01]  /*19d10*/  LOP3.LUT R10, R10, R5, RZ, 0x3c, !PT ;  /* 0x000000050a0a7212 */ /* 0x000fe200078e3cff */
[----:B------:R-:W-:-:S03]  /*19d20*/  IMAD.MOV.U32 R5, RZ, RZ, -0x1 ;  /* 0xffffffffff057424 */ /* 0x000fc600078e00ff */
[----:B------:R-:W-:Y:S01]  /*19d30*/  @P2 LOP3.LUT R10, R10, 0x1, R3, 0x78, !PT ;  /* 0x000000010a0a2812 */ /* 0x000fe200078e7803 */
[----:B0-----:R-:W-:Y:S01]  /*19d40*/  IMAD.MOV.U32 R4, RZ, RZ, -0x1 ;  /* 0xffffffffff047424 */ /* 0x001fe200078e00ff */
[----:B---3--:R-:W-:-:S04]  /*19d50*/  IADD3 R16, P0, R16, UR22, RZ ;  /* 0x0000001610107c10 */ /* 0x008fc8000ff1e0ff */
[----:B--2---:R-:W-:Y:S01]  /*19d60*/  IADD3.X R18, R18, UR16, RZ, P0, !PT ;  /* 0x0000001012127c10 */ /* 0x004fe200087fe4ff */
[----:B------:R0:W-:Y:S01]  /*19d70*/  STL [R1+0x284], R16 ;  /* 0x0002841001007387 */ /* 0x0001e20000100800 */
[----:B------:R-:W-:-:S03]  /*19d80*/  ISETP.GE.U32.AND P0, PT, R16, UR6, PT ;  /* 0x0000000610007c0c */ /* 0x000fc6000bf06070 */
[----:B------:R0:W-:Y:S01]  /*19d90*/  STL [R1+0x280], R18 ;  /* 0x0002801201007387 */ /* 0x0001e20000100800 */
[----:B------:R-:W-:-:S13]  /*19da0*/  ISETP.GE.U32.AND.EX P0, PT, R18, UR7, PT, P0 ;  /* 0x0000000712007c0c */ /* 0x000fda000bf06100 */
[----:B0-----:R-:W-:Y:S05]  /*19db0*/  @P0 BRA `(.L_x_439) ;  /* 0x0000000400500947 */ /* 0x001fea0003800000 */
[----:B------:R-:W-:Y:S01]  /*19dc0*/  ULDC.64 UR6, c[0x0][0x628] ;  /* 0x00018a0000067ab9 */ /* 0x000fe20000000a00 */
[----:B------:R-:W0:Y:S01]  /*19dd0*/  S2R R13, SR_CTAID.X ;  /* 0x00000000000d7919 */ /* 0x000e220000002500 */
[----:B------:R-:W-:Y:S01]  /*19de0*/  ISETP.NE.U32.AND P0, PT, RZ, UR6, PT ;  /* 0x00000006ff007c0c */ /* 0x000fe2000bf05070 */
[----:B------:R-:W-:Y:S01]  /*19df0*/  ULDC UR9, c[0x0][0x630] ;  /* 0x00018c0000097ab9 */ /* 0x000fe20000000800 */
[----:B------:R-:W-:Y:S01]  /*19e00*/  IMAD.MOV.U32 R2, RZ, RZ, R16 ;  /* 0x000000ffff027224 */ /* 0x000fe200078e0010 */
[----:B------:R-:W1:Y:S01]  /*19e10*/  S2R R11, SR_CTAID.Y ;  /* 0x00000000000b7919 */ /* 0x000e620000002600 */
[----:B------:R-:W-:Y:S01]  /*19e20*/  ISETP.NE.AND.EX P0, PT, RZ, UR7, PT, P0 ;  /* 0x00000007ff007c0c */ /* 0x000fe2000bf05300 */
[----:B------:R-:W-:-:S12]  /*19e30*/  IMAD.MOV.U32 R3, RZ, RZ, R18 ;  /* 0x000000ffff037224 */ /* 0x000fd800078e0012 */
[----:B------:R-:W-:Y:S05]  /*19e40*/  @!P0 BRA `(.L_x_440) ;  /* 0x0000000000288947 */ /* 0x000fea0003800000 */
[----:B------:R-:W-:Y:S02]  /*19e50*/  ULDC UR8, c[0x0][0x634] ;  /* 0x00018d0000087ab9 */ /* 0x000fe40000000800 */
[----:B------:R-:W-:-:S05]  /*19e60*/  IADD3 R7, P0, R16, UR8, RZ ;  /* 0x0000000810077c10 */ /* 0x000fca000ff1e0ff */
[----:B------:R-:W-:-:S04]  /*19e70*/  IMAD.X R15, RZ, RZ, R18, P0 ;  /* 0x000000ffff0f7224 */ /* 0x000fc800000e0612 */
[----:B------:R-:W-:-:S04]  /*19e80*/  IMAD.WIDE.U32 R4, R15, UR6, RZ ;  /* 0x000000060f047c25 */ /* 0x000fc8000f8e00ff */
[----:B------:R-:W-:-:S04]  /*19e90*/  IMAD.WIDE.U32 R4, P0, R7, UR7, R4 ;  /* 0x0000000707047c25 */ /* 0x000fc8000f800004 */
[----:B------:R-:W-:-:S04]  /*19ea0*/  IMAD.WIDE.U32 R6, R7, UR6, RZ ;  /* 0x0000000607067c25 */ /* 0x000fc8000f8e00ff */
[----:B------:R-:W-:Y:S01]  /*19eb0*/  IMAD.X R3, RZ, RZ, RZ, P0 ;  /* 0x000000ffff037224 */ /* 0x000fe200000e06ff */
[----:B------:R-:W-:Y:S01]  /*19ec0*/  IADD3 RZ, P0, R7, R4, RZ ;  /* 0x0000000407ff7210 */ /* 0x000fe20007f1e0ff */
[----:B------:R-:W-:-:S04]  /*19ed0*/  IMAD.MOV.U32 R2, RZ, RZ, R5 ;  /* 0x000000ffff027224 */ /* 0x000fc800078e0005 */
[----:B------:R-:W-:-:S08]  /*19ee0*/  IMAD.WIDE.U32.X R2, R15, UR7, R2, P0 ;  /* 0x000000070f027c25 */ /* 0x000fd000080e0402 */
.L_x_440:
[--C-:B------:R-:W-:Y:S01]  /*19ef0*/  SHF.R.U64 R6, R2, UR9, R3.reuse ;  /* 0x0000000902067c19 */ /* 0x100fe20008001203 */
[----:B------:R-:W-:Y:S01]  /*19f00*/  ULDC.64 UR6, c[0x0][0x620] ;  /* 0x0001880000067ab9 */ /* 0x000fe20000000a00 */
[----:B------:R-:W-:Y:S01]  /*19f10*/  SHF.R.U32.HI R2, RZ, UR9, R3 ;  /* 0x00000009ff027c19 */ /* 0x000fe20008011603 */
[----:B------:R-:W-:Y:S01]  /*19f20*/  IMAD.MOV.U32 R3, RZ, RZ, R18 ;  /* 0x000000ffff037224 */ /* 0x000fe200078e0012 */
[----:B------:R-:W-:Y:S01]  /*19f30*/  IADD3 R5, P0, RZ, -R6, RZ ;  /* 0x80000006ff057210 */ /* 0x000fe20007f1e0ff */
[----:B------:R-:W2:Y:S01]  /*19f40*/  LDC R20, c[0x0][0x144] ;  /* 0x00005100ff147b82 */ /* 0x000ea20000000800 */
[----:B0-----:R-:W-:Y:S01]  /*19f50*/  I2FP.F32.U32 R7, R13 ;  /* 0x0000000d00077245 */ /* 0x001fe20000201000 */
[----:B------:R-:W-:Y:S01]  /*19f60*/  ULDC.64 UR10, c[0x0][0x640] ;  /* 0x00019000000a7ab9 */ /* 0x000fe20000000a00 */
[----:B------:R-:W-:Y:S01]  /*19f70*/  ULDC UR8, c[0x0][0x608] ;  /* 0x0001820000087ab9 */ /* 0x000fe20000000800 */
[----:B------:R-:W-:Y:S01]  /*19f80*/  IMAD.X R2, RZ, RZ, ~R2, P0 ;  /* 0x000000ffff027224 */ /* 0x000fe200000e0e02 */
[----:B------:R-:W-:-:S03]  /*19f90*/  ISETP.NE.U32.AND P0, PT, RZ, UR10, PT ;  /* 0x0000000aff007c0c */ /* 0x000fc6000bf05070 */
[----:B------:R-:W-:Y:S01]  /*19fa0*/  IMAD R4, R2, UR6, RZ ;  /* 0x0000000602047c24 */ /* 0x000fe2000f8e02ff */
[----:B------:R-:W-:Y:S01]  /*19fb0*/  ISETP.NE.AND.EX P0, PT, RZ, UR11, PT, P0 ;  /* 0x0000000bff007c0c */ /* 0x000fe2000bf05300 */
[----:B------:R-:W-:Y:S02]  /*19fc0*/  IMAD.MOV.U32 R2, RZ, RZ, R16 ;  /* 0x000000ffff027224 */ /* 0x000fe400078e0010 */
[----:B------:R-:W0:Y:S02]  /*19fd0*/  LDC R16, c[0x0][0x148] ;  /* 0x00005200ff107b82 */ /* 0x000e240000000800 */
[----:B------:R-:W-:Y:S01]  /*19fe0*/  IMAD.WIDE.U32 R2, R5, UR6, R2 ;  /* 0x0000000605027c25 */ /* 0x000fe2000f8e0002 */
[----:B------:R-:W-:-:S03]  /*19ff0*/  ULDC UR6, c[0x0][0x150] ;  /* 0x0000540000067ab9 */ /* 0x000fc60000000800 */
[----:B------:R-:W-:Y:S02]  /*1a000*/  IMAD R5, R5, UR7, R4 ;  /* 0x0000000705057c24 */ /* 0x000fe4000f8e0204 */
[----:B------:R-:W-:Y:S01]  /*1a010*/  FMUL R4, R7, UR6 ;  /* 0x0000000607047c20 */ /* 0x000fe20008400000 */
[----:B------:R-:W-:Y:S01]  /*1a020*/  ULDC UR6, c[0x0][0x618] ;  /* 0x0001860000067ab9 */ /* 0x000fe20000000800 */
[----:B------:R-:W-:Y:S01]  /*1a030*/  ULDC UR7, c[0x0][0x154] ;  /* 0x0000550000077ab9 */ /* 0x000fe20000000800 */
[----:B------:R-:W-:-:S03]  /*1a040*/  IMAD.IADD R3, R3, 0x1, R5 ;  /* 0x0000000103037824 */ /* 0x000fc600078e0205 */
[----:B------:R-:W3:Y:S02]  /*1a050*/  F2I.U32.TRUNC.NTZ R4, R4 ;  /* 0x0000000400047305 */ /* 0x000ee4000020f000 */
[----:B------:R-:W-:Y:S02]  /*1a060*/  SHF.R.U64 R7, R2, UR6, R3 ;  /* 0x0000000602077c19 */ /* 0x000fe40008001203 */
[----:B-1----:R-:W-:-:S05]  /*1a070*/  I2FP.F32.U32 R2, R11 ;  /* 0x0000000b00027245 */ /* 0x002fca0000201000 */
[----:B------:R-:W-:Y:S01]  /*1a080*/  FMUL R18, R2, UR7 ;  /* 0x0000000702127c20 */ /* 0x000fe20008400000 */
[----:B------:R-:W-:Y:S01]  /*1a090*/  SHF.R.U32.HI R2, RZ, UR6, R3 ;  /* 0x00000006ff027c19 */ /* 0x000fe20008011603 */
[----:B------:R-:W-:-:S03]  /*1a0a0*/  ULDC UR6, c[0x0][0x658] ;  /* 0x0001960000067ab9 */ /* 0x000fc60000000800 */
[--C-:B------:R-:W-:Y:S01]  /*1a0b0*/  SHF.R.U64 R17, R7, UR8, R2.reuse ;  /* 0x0000000807117c19 */ /* 0x100fe20008001202 */
[----:B------:R-:W1:Y:S01]  /*1a0c0*/  F2I.U32.TRUNC.NTZ R18, R18 ;  /* 0x0000001200127305 */ /* 0x000e62000020f000 */
[----:B------:R-:W-:Y:S01]  /*1a0d0*/  SHF.R.U32.HI R2, RZ, UR8, R2 ;  /* 0x00000008ff027c19 */ /* 0x000fe20008011602 */
[----:B---3--:R-:W-:-:S03]  /*1a0e0*/  IMAD.MOV R4, RZ, RZ, -R4 ;  /* 0x000000ffff047224 */ /* 0x008fc600078e0a04 */
[--C-:B------:R-:W-:Y:S01]  /*1a0f0*/  SHF.R.U64 R15, R17, UR6, R2.reuse ;  /* 0x00000006110f7c19 */ /* 0x100fe20008001202 */
[----:B--2---:R-:W-:Y:S01]  /*1a100*/  IMAD R13, R20, R4, R13 ;  /* 0x00000004140d7224 */ /* 0x004fe200078e020d */
[----:B------:R-:W-:-:S03]  /*1a110*/  SHF.R.U32.HI R19, RZ, UR6, R2 ;  /* 0x00000006ff137c19 */ /* 0x000fc60008011602 */
[----:B------:R-:W-:Y:S02]  /*1a120*/  IMAD.MOV.U32 R2, RZ, RZ, R15 ;  /* 0x000000ffff027224 */ /* 0x000fe400078e000f */
[----:B------:R-:W-:Y:S01]  /*1a130*/  IMAD.MOV.U32 R3, RZ, RZ, R19 ;  /* 0x000000ffff037224 */ /* 0x000fe200078e0013 */
[----:B------:R-:W-:Y:S06]  /*1a140*/  @!P0 BRA `(.L_x_441) ;  /* 0x0000000000288947 */ /* 0x000fec0003800000 */
[----:B------:R-:W-:Y:S02]  /*1a150*/  ULDC UR6, c[0x0][0x64c] ;  /* 0x0001930000067ab9 */ /* 0x000fe40000000800 */
[----:B------:R-:W-:-:S05]  /*1a160*/  IADD3 R3, P0, R15, UR6, RZ ;  /* 0x000000060f037c10 */ /* 0x000fca000ff1e0ff */
[----:B------:R-:W-:-:S04]  /*1a170*/  IMAD.X R19, RZ, RZ, R19, P0 ;  /* 0x000000ffff137224 */ /* 0x000fc800000e0613 */
[----:B------:R-:W-:-:S04]  /*1a180*/  IMAD.WIDE.U32 R4, R19, UR10, RZ ;  /* 0x0000000a13047c25 */ /* 0x000fc8000f8e00ff */
[----:B------:R-:W-:-:S04]  /*1a190*/  IMAD.WIDE.U32 R4, P0, R3, UR11, R4 ;  /* 0x0000000b03047c25 */ /* 0x000fc8000f800004 */
[----:B------:R-:W-:-:S04]  /*1a1a0*/  IMAD.WIDE.U32 R2, R3, UR10, RZ ;  /* 0x0000000a03027c25 */ /* 0x000fc8000f8e00ff */
[----:B------:R-:W-:Y:S01]  /*1a1b0*/  IMAD.MOV.U32 R2, RZ, RZ, R5 ;  /* 0x000000ffff027224 */ /* 0x000fe200078e0005 */
[----:B------:R-:W-:Y:S01]  /*1a1c0*/  IADD3 RZ, P1, R3, R4, RZ ;  /* 0x0000000403ff7210 */ /* 0x000fe20007f3e0ff */
[----:B------:R-:W-:-:S04]  /*1a1d0*/  IMAD.X R3, RZ, RZ, RZ, P0 ;  /* 0x000000ffff037224 */ /* 0x000fc800000e06ff */
[----:B------:R-:W-:-:S08]  /*1a1e0*/  IMAD.WIDE.U32.X R2, R19, UR11, R2, P1 ;  /* 0x0000000b13027c25 */ /* 0x000fd000088e0402 */
.L_x_441:
[----:B------:R-:W-:Y:S01]  /*1a1f0*/  ULDC UR6, c[0x0][0x648] ;  /* 0x0001920000067ab9 */ /* 0x000fe20000000800 */
[----:B-1----:R-:W-:Y:S01]  /*1a200*/  IMAD.MOV R18, RZ, RZ, -R18 ;  /* 0x000000ffff127224 */ /* 0x002fe200078e0a12 */
[----:B------:R-:W-:Y:S01]  /*1a210*/  SHF.R.U64 R2, R2, UR6, R3 ;  /* 0x0000000602027c19 */ /* 0x000fe20008001203 */
[----:B------:R-:W-:Y:S01]  /*1a220*/  ULDC UR6, c[0x0][0x638] ;  /* 0x00018e0000067ab9 */ /* 0x000fe20000000800 */
[----:B------:R-:W-:Y:S01]  /*1a230*/  LOP3.LUT R17, R17, UR19, RZ, 0xc0, !PT ;  /* 0x0000001311117c12 */ /* 0x000fe2000f8ec0ff */
[----:B0-----:R-:W-:Y:S01]  /*1a240*/  @P3 IMAD R13, R16, R18, R11 ;  /* 0x00000012100d3224 */ /* 0x001fe200078e020b */
[----:B------:R-:W-:Y:S01]  /*1a250*/  LOP3.LUT R16, R7, UR4, RZ, 0xc0, !PT ;  /* 0x0000000407107c12 */ /* 0x000fe2000f8ec0ff */
[----:B------:R-:W-:Y:S01]  /*1a260*/  IMAD.MOV R4, RZ, RZ, -R2 ;  /* 0x000000ffff047224 */ /* 0x000fe200078e0a02 */
[----:B------:R-:W-:Y:S01]  /*1a270*/  ULDC UR7, c[0x0][0x610] ;  /* 0x0001840000077ab9 */ /* 0x000fe20000000800 */
[----:B------:R-:W-:Y:S02]  /*1a280*/  IMAD R2, R2, UR5, R17 ;  /* 0x0000000502027c24 */ /* 0x000fe4000f8e0211 */
[----:B------:R-:W-:Y:S01]  /*1a290*/  IMAD R15, R4, UR6, R15 ;  /* 0x00000006040f7c24 */ /* 0x000fe2000f8e020f */
[----:B------:R-:W-:Y:S01]  /*1a2a0*/  ULDC UR6, c[0x0][0x600] ;  /* 0x0001800000067ab9 */ /* 0x000fe20000000800 */
[----:B------:R-:W-:-:S02]  /*1a2b0*/  IMAD R13, R2, UR7, R13 ;  /* 0x00000007020d7c24 */ /* 0x000fc4000f8e020d */
[----:B------:R-:W-:Y:S02]  /*1a2c0*/  IMAD R4, R15, UR6, R16 ;  /* 0x000000060f047c24 */ /* 0x000fe4000f8e0210 */
[----:B------:R-:W-:-:S03]  /*1a2d0*/  IMAD.MOV.U32 R2, RZ, RZ, 0x1 ;  /* 0x00000001ff027424 */ /* 0x000fc600078e00ff */
[----:B------:R-:W-:Y:S02]  /*1a2e0*/  SEL R5, R4, R13, !P3 ;  /* 0x0000000d04057207 */ /* 0x000fe40005800000 */
[----:B------:R-:W-:-:S07]  /*1a2f0*/  SEL R4, R13, R4, !P3 ;  /* 0x000000040d047207 */ /* 0x000fce0005800000 */
.L_x_439:
[----:B------:R-:W-:Y:S05]  /*1a300*/  BSYNC B1 ;  /* 0x0000000000017941 */ /* 0x000fea0003800000 */
.L_x_438:
[----:B------:R-:W-:-:S13]  /*1a310*/  LOP3.LUT P0, RZ, R2, 0xff, RZ, 0xc0, !PT ;  /* 0x000000ff02ff7812 */ /* 0x000fda000780c0ff */
[----:B------:R-:W-:Y:S05]  /*1a320*/  @P0 BRA `(.L_x_442) ;  /* 0xfffffff400200947 */ /* 0x000fea000383ffff */
[----:B------:R-:W-:Y:S05]  /*1a330*/  BSYNC B0 ;  /* 0x0000000000007941 */ /* 0x000fea0003800000 */
.L_x_431:
[----:B------:R-:W-:-:S03]  /*1a340*/  UMOV UR6, 0xffffffff ;  /* 0xffffffff00067882 */ /* 0x000fc60000000000 */
[----:B------:R-:W-:Y:S05]  /*1a350*/  BRA.DIV UR6, `(.L_x_443) ;  /* 0x0000000606947947 */ /* 0x000fea000b800000 */
[----:B------:R-:W-:-:S13]  /*1a360*/  ELECT P0, URZ, PT ;  /* 0x00000000003f782f */ /* 0x000fda0003800000 */
.L_x_460:
[----:B------:R-:W-:Y:S04]  /*1a370*/  BSSY B0, `(.L_x_444) ;  /* 0x0000047000007945 */ /* 0x000fe80003800000 */
[----:B------:R-:W-:Y:S05]  /*1a380*/  @!P0 BRA `(.L_x_445) ;  /* 0x0000000400148947 */ /* 0x000fea0003800000 */
[----:B------:R-:W-:-:S04]  /*1a390*/  ULOP3.LUT UR6, UR13, 0x2, URZ, 0xfc, !UPT ;  /* 0x000000020d067892 */ /* 0x000fc8000f8efc3f */
[----:B------:R-:W-:-:S06]  /*1a3a0*/  UISETP.NE.AND UP0, UPT, UR6, 0x3, UPT ;  /* 0x000000030600788c */ /* 0x000fcc000bf05270 */
[----:B------:R-:W-:-:S13]  /*1a3b0*/  PLOP3.LUT P0, PT, PT, PT, UP0, 0x80, 0x0 ;  /* 0x000000000000781c */ /* 0x000fda0003f0f008 */
[----:B------:R-:W-:Y:S05]  /*1a3c0*/  @!P0 BRA `(.L_x_446) ;  /* 0x0000000000048947 */ /* 0x000fea0003800000 */
[----:B------:R-:W-:Y:S01]  /*1a3d0*/  BPT.TRAP 0x1 ;  /* 0x000000040000795c */ /* 0x000fe20000300000 */
.L_x_446:
[----:B------:R-:W0:Y:S01]  /*1a3e0*/  S2R R3, SR_CgaCtaId ;  /* 0x0000000000037919 */ /* 0x000e220000008800 */
[----:B------:R-:W-:-:S04]  /*1a3f0*/  MOV R0, 0x400 ;  /* 0x0000040000007802 */ /* 0x000fc80000000f00 */
[----:B0-----:R-:W-:Y:S02]  /*1a400*/  LEA R3, R3, R0, 0x18 ;  /* 0x0000000003037211 */ /* 0x001fe400078ec0ff */
[----:B------:R-:W-:-:S03]  /*1a410*/  SHF.L.U32 R0, R10, 0x1f, RZ ;  /* 0x0000001f0a007819 */ /* 0x000fc600000006ff */
[----:B------:R-:W-:-:S04]  /*1a420*/  VIADD R3, R3, 0x38 ;  /* 0x0000003803037836 */ /* 0x000fc80000000000 */
[C---:B------:R-:W-:Y:S02]  /*1a430*/  IMAD R7, R14.reuse, 0x8, R3 ;  /* 0x000000080e077824 */ /* 0x040fe400078e0203 */
[----:B------:R-:W-:Y:S02]  /*1a440*/  VIADD R14, R14, 0x1 ;  /* 0x000000010e0e7836 */ /* 0x000fe40000000000 */
[----:B------:R-:W0:Y:S03]  /*1a450*/  SYNCS.PHASECHK.TRANS64.TRYWAIT P0, [R7+URZ], R0 ;  /* 0x00000000070075a7 */ /* 0x000e26000800017f */
[----:B------:R-:W-:-:S04]  /*1a460*/  ISETP.NE.AND P1, PT, R14, 0x7, PT ;  /* 0x000000070e00780c */ /* 0x000fc80003f25270 */
[----:B------:R-:W-:Y:S02]  /*1a470*/  SEL R5, RZ, 0x1, P1 ;  /* 0x00000001ff057807 */ /* 0x000fe40000800000 */
[----:B------:R-:W-:Y:S02]  /*1a480*/  SEL R14, R14, RZ, P1 ;  /* 0x000000ff0e0e7207 */ /* 0x000fe40000800000 */
[----:B------:R-:W-:-:S03]  /*1a490*/  LOP3.LUT R5, R10, R5, RZ, 0x3c, !PT ;  /* 0x000000050a057212 */ /* 0x000fc600078e3cff */
[----:B------:R-:W-:Y:S01]  /*1a4a0*/  IMAD R9, R14, 0x8, R3 ;  /* 0x000000080e097824 */ /* 0x000fe200078e0203 */
[----:B------:R-:W-:Y:S01]  /*1a4b0*/  SHF.L.U32 R4, R5, 0x1f, RZ ;  /* 0x0000001f05047819 */ /* 0x000fe200000006ff */
[----:B0-----:R-:W-:Y:S06]  /*1a4c0*/  @!P0 BRA `(.L_x_447) ;  /* 0x0000000400588947 */ /* 0x001fec0003800000 */
.L_x_461:
[----:B------:R-:W1:Y:S01]  /*1a4d0*/  SYNCS.PHASECHK.TRANS64.TRYWAIT P0, [R9+URZ], R4 ;  /* 0x00000004090075a7 */ /* 0x000e62000800017f */
[----:B0-----:R-:W-:-:S05]  /*1a4e0*/  VIADD R0, R14, 0x1 ;  /* 0x000000010e007836 */ /* 0x001fca0000000000 */
[----:B------:R-:W-:-:S04]  /*1a4f0*/  ISETP.NE.AND P1, PT, R0, 0x7, PT ;  /* 0x000000070000780c */ /* 0x000fc80003f25270 */
[----:B------:R-:W-:Y:S02]  /*1a500*/  SEL R2, RZ, 0x1, P1 ;  /* 0x00000001ff027807 */ /* 0x000fe40000800000 */
[----:B------:R-:W-:Y:S02]  /*1a510*/  SEL R0, R0, RZ, P1 ;  /* 0x000000ff00007207 */ /* 0x000fe40000800000 */
[----:B------:R-:W-:-:S03]  /*1a520*/  LOP3.LUT R7, R5, R2, RZ, 0x3c, !PT ;  /* 0x0000000205077212 */ /* 0x000fc600078e3cff */
[----:B------:R-:W-:Y:S01]  /*1a530*/  IMAD R6, R0, 0x8, R3 ;  /* 0x0000000800067824 */ /* 0x000fe200078e0203 */
[----:B------:R-:W-:Y:S01]  /*1a540*/  SHF.L.U32 R5, R7, 0x1f, RZ ;  /* 0x0000001f07057819 */ /* 0x000fe200000006ff */
[----:B-1----:R-:W-:Y:S06]  /*1a550*/  @!P0 BRA `(.L_x_448) ;  /* 0x0000000400488947 */ /* 0x002fec0003800000 */
.L_x_462:
[----:B------:R-:W1:Y:S01]  /*1a560*/  SYNCS.PHASECHK.TRANS64.TRYWAIT P0, [R6+URZ], R5 ;  /* 0x00000005060075a7 */ /* 0x000e62000800017f */
[----:B------:R-:W-:-:S05]  /*1a570*/  VIADD R0, R0, 0x1 ;  /* 0x0000000100007836 */ /* 0x000fca0000000000 */
[----:B------:R-:W-:-:S04]  /*1a580*/  ISETP.NE.AND P1, PT, R0, 0x7, PT ;  /* 0x000000070000780c */ /* 0x000fc80003f25270 */
[----:B------:R-:W-:Y:S02]  /*1a590*/  SEL R2, RZ, 0x1, P1 ;  /* 0x00000001ff027807 */ /* 0x000fe40000800000 */
[----:B------:R-:W-:Y:S02]  /*1a5a0*/  SEL R0, R0, RZ, P1 ;  /* 0x000000ff00007207 */ /* 0x000fe40000800000 */
[----:B------:R-:W-:-:S03]  /*1a5b0*/  LOP3.LUT R7, R7, R2, RZ, 0x3c, !PT ;  /* 0x0000000207077212 */ /* 0x000fc600078e3cff */
[----:B0-----:R-:W-:Y:S01]  /*1a5c0*/  IMAD R9, R0, 0x8, R3 ;  /* 0x0000000800097824 */ /* 0x001fe200078e0203 */
[----:B------:R-:W-:Y:S01]  /*1a5d0*/  SHF.L.U32 R4, R7, 0x1f, RZ ;  /* 0x0000001f07047819 */ /* 0x000fe200000006ff */
[----:B-1----:R-:W-:Y:S06]  /*1a5e0*/  @!P0 BRA `(.L_x_449) ;  /* 0x0000000400388947 */ /* 0x002fec0003800000 */
.L_x_463:
        /* <DEDUP_REMOVED lines=9> */
.L_x_464:
        /* <DEDUP_REMOVED lines=9> */
.L_x_465:
[----:B------:R-:W1:Y:S01]  /*1a710*/  SYNCS.PHASECHK.TRANS64.TRYWAIT P0, [R9+URZ], R4 ;  /* 0x00000004090075a7 */ /* 0x000e62000800017f */
[----:B------:R-:W-:-:S05]  /*1a720*/  VIADD R0, R0, 0x1 ;  /* 0x0000000100007836 */ /* 0x000fca0000000000 */
[----:B------:R-:W-:-:S04]  /*1a730*/  ISETP.NE.AND P1, PT, R0, 0x7, PT ;  /* 0x000000070000780c */ /* 0x000fc80003f25270 */
[----:B------:R-:W-:Y:S02]  /*1a740*/  SEL R2, RZ, 0x1, P1 ;  /* 0x00000001ff027807 */ /* 0x000fe40000800000 */
[----:B------:R-:W-:Y:S02]  /*1a750*/  SEL R0, R0, RZ, P1 ;  /* 0x000000ff00007207 */ /* 0x000fe40000800000 */
[----:B------:R-:W-:Y:S01]  /*1a760*/  LOP3.LUT R2, R7, R2, RZ, 0x3c, !PT ;  /* 0x0000000207027212 */ /* 0x000fe200078e3cff */
[----:B-1----:R-:W-:Y:S06]  /*1a770*/  @!P0 BRA `(.L_x_452) ;  /* 0x0000000400108947 */ /* 0x002fec0003800000 */
.L_x_466:
[----:B------:R-:W-:Y:S01]  /*1a780*/  IMAD R3, R0, 0x8, R3 ;  /* 0x0000000800037824 */ /* 0x000fe200078e0203 */
[----:B------:R-:W-:-:S07]  /*1a790*/  SHF.L.U32 R0, R2, 0x1f, RZ ;  /* 0x0000001f02007819 */ /* 0x000fce00000006ff */
.L_x_453:
[----:B--2---:R2:W3:Y:S02]  /*1a7a0*/  SYNCS.PHASECHK.TRANS64.TRYWAIT P0, [R3+URZ], R0 ;  /* 0x00000000030075a7 */ /* 0x0044e4000800017f */
[----:B---3--:R-:W-:Y:S05]  /*1a7b0*/  @!P0 NANOSLEEP.SYNCS 0x989680 ;  /* 0x009896800000895d */ /* 0x008fea0003900000 */
[----:B------:R-:W3:Y:S02]  /*1a7c0*/  @!P0 SYNCS.PHASECHK.TRANS64 P0, [R3+URZ], R0 ;  /* 0x00000000030085a7 */ /* 0x000ee4000800007f */
[----:B---3--:R-:W-:Y:S05]  /*1a7d0*/  @!P0 BRA `(.L_x_453) ;  /* 0xfffffffc00f08947 */ /* 0x008fea000383ffff */
.L_x_445:
[----:B------:R-:W-:Y:S05]  /*1a7e0*/  BSYNC B0 ;  /* 0x0000000000007941 */ /* 0x000fea0003800000 */
.L_x_444:
[----:B------:R-:W-:Y:S05]  /*1a7f0*/  EXIT ;  /* 0x000000000000794d */ /* 0x000fea0003800000 */
.L_x_21:
[----:B--2---:R-:W-:-:S04]  /*1a800*/  IMAD.U32 R3, RZ, RZ, UR6 ;  /* 0x00000006ff037e24 */ /* 0x004fc8000f8e00ff */
[----:B------:R2:W3:Y:S03]  /*1a810*/  SYNCS.PHASECHK.TRANS64.TRYWAIT P0, [R3+URZ], R0 ;  /* 0x00000000030075a7 */ /* 0x0004e6000800017f */
[----:B---3--:R-:W-:Y:S05]  /*1a820*/  @!P0 NANOSLEEP.SYNCS 0x989680 ;  /* 0x009896800000895d */ /* 0x008fea0003900000 */
[----:B------:R-:W3:Y:S02]  /*1a830*/  @!P0 SYNCS.PHASECHK.TRANS64 P0, [R3+URZ], R0 ;  /* 0x00000000030085a7 */ /* 0x000ee4000800007f */
[----:B---3--:R-:W-:Y:S05]  /*1a840*/  @!P0 BRA `(.L_x_21) ;  /* 0xfffffffc00ec8947 */ /* 0x008fea000383ffff */
[----:B------:R-:W-:Y:S05]  /*1a850*/  BRA `(.L_x_20) ;  /* 0xfffffe7c00907947 */ /* 0x000fea000383ffff */
.L_x_27:
[----:B-----5:R2:W-:Y:S02]  /*1a860*/  STL [R1+0x290], R0 ;  /* 0x0002900001007387 */ /* 0x0205e40000100800 */
[----:B--2---:R-:W-:-:S04]  /*1a870*/  IMAD.U32 R0, RZ, RZ, UR16 ;  /* 0x00000010ff007e24 */ /* 0x004fc8000f8e00ff */
[----:B------:R2:W4:Y:S03]  /*1a880*/  SYNCS.PHASECHK.TRANS64.TRYWAIT P0, [R0+URZ], R229 ;  /* 0x000000e5000075a7 */ /* 0x000526000800017f */
[----:B----4-:R-:W-:Y:S05]  /*1a890*/  @!P0 NANOSLEEP.SYNCS 0x989680 ;  /* 0x009896800000895d */ /* 0x010fea0003900000 */
[----:B------:R2:W4:Y:S02]  /*1a8a0*/  @!P0 SYNCS.PHASECHK.TRANS64 P0, [R0+URZ], R229 ;  /* 0x000000e5000085a7 */ /* 0x000524000800007f */
[----:B--2---:R2:W5:Y:S02]  /*1a8b0*/  LDL.LU R0, [R1+0x290] ;  /* 0x0002900001007983 */ /* 0x0045640000300800 */
[----:B--2-4-:R-:W-:Y:S05]  /*1a8c0*/  @!P0 BRA `(.L_x_27) ;  /* 0xfffffffc00e48947 */ /* 0x014fea000383ffff */
[----:B------:R-:W-:Y:S05]  /*1a8d0*/  BRA `(.L_x_26) ;  /* 0xfffffea000a47947 */ /* 0x000fea000383ffff */
.L_x_432:
[----:B------:R-:W-:Y:S01]  /*1a8e0*/  BSSY B1, `(.L_x_454) ;  /* 0x0000006000017945 */ /* 0x000fe20003800000 */
[----:B------:R-:W-:-:S07]  /*1a8f0*/  IMAD.MOV.U32 R2, RZ, RZ, -0x1 ;  /* 0xffffffffff027424 */ /* 0x000fce00078e00ff */
[----:B------:R-:W-:Y:S05]  /*1a900*/  WARPSYNC.COLLECTIVE R2, `(.L_x_455) ;  /* 0x00000000020c7348 */ /* 0x000fea0003c00000 */
[----:B------:R-:W-:Y:S02]  /*1a910*/  ELECT P0, UR62, PT ;  /* 0x00000000003e782f */ /* 0x000fe40003800000 */
[----:B------:R-:W-:Y:S01]  /*1a920*/  MOV R2, UR62 ;  /* 0x0000003e00027c02 */ /* 0x000fe20008000f00 */
[----:B------:R-:W-:Y:S10]  /*1a930*/  ENDCOLLECTIVE ;  /* 0x000000000000791b */ /* 0x000ff40003800000 */
.L_x_455:
[----:B------:R-:W-:Y:S05]  /*1a940*/  BSYNC B1 ;  /* 0x0000000000017941 */ /* 0x000fea0003800000 */
.L_x_454:
[----:B------:R-:W-:Y:S05]  /*1a950*/  BRA `(.L_x_456) ;  /* 0xffffffec00a07947 */ /* 0x000fea000383ffff */
.L_x_435:
[----:B0-----:R0:W2:Y:S02]  /*1a960*/  SYNCS.PHASECHK.TRANS64.TRYWAIT P0, [R15+URZ+0x38], R4 ;  /* 0x000038040f0075a7 */ /* 0x0010a4000800017f */
[----:B--2---:R-:W-:Y:S05]  /*1a970*/  @!P0 NANOSLEEP.SYNCS 0x989680 ;  /* 0x009896800000895d */ /* 0x004fea0003900000 */
[----:B------:R-:W2:Y:S02]  /*1a980*/  @!P0 SYNCS.PHASECHK.TRANS64 P0, [R15+URZ+0x38], R4 ;  /* 0x000038040f0085a7 */ /* 0x000ea4000800007f */
[----:B--2---:R-:W-:Y:S05]  /*1a990*/  @!P0 BRA `(.L_x_435) ;  /* 0xfffffffc00f08947 */ /* 0x004fea000383ffff */
[----:B------:R-:W-:Y:S05]  /*1a9a0*/  BRA `(.L_x_457) ;  /* 0xffffffec00e07947 */ /* 0x000fea000383ffff */
.L_x_443:
[----:B------:R-:W-:Y:S01]  /*1a9b0*/  BSSY B0, `(.L_x_458) ;  /* 0x0000006000007945 */ /* 0x000fe20003800000 */
[----:B------:R-:W-:-:S07]  /*1a9c0*/  IMAD.MOV.U32 R2, RZ, RZ, -0x1 ;  /* 0xffffffffff027424 */ /* 0x000fce00078e00ff */
[----:B------:R-:W-:Y:S05]  /*1a9d0*/  WARPSYNC.COLLECTIVE R2, `(.L_x_459) ;  /* 0x00000000020c7348 */ /* 0x000fea0003c00000 */
[----:B------:R-:W-:Y:S02]  /*1a9e0*/  ELECT P0, UR62, PT ;  /* 0x00000000003e782f */ /* 0x000fe40003800000 */
[----:B------:R-:W-:Y:S01]  /*1a9f0*/  MOV R2, UR62 ;  /* 0x0000003e00027c02 */ /* 0x000fe20008000f00 */
[----:B------:R-:W-:Y:S10]  /*1aa00*/  ENDCOLLECTIVE ;  /* 0x000000000000791b */ /* 0x000ff40003800000 */
.L_x_459:
[----:B------:R-:W-:Y:S05]  /*1aa10*/  BSYNC B0 ;  /* 0x0000000000007941 */ /* 0x000fea0003800000 */
.L_x_458:
[----:B------:R-:W-:Y:S05]  /*1aa20*/  BRA `(.L_x_460) ;  /* 0xfffffff800507947 */ /* 0x000fea000383ffff */
.L_x_447:
[----:B0-----:R0:W1:Y:S02]  /*1aa30*/  SYNCS.PHASECHK.TRANS64.TRYWAIT P0, [R7+URZ], R0 ;  /* 0x00000000070075a7 */ /* 0x001064000800017f */
[----:B-1----:R-:W-:Y:S05]  /*1aa40*/  @!P0 NANOSLEEP.SYNCS 0x989680 ;  /* 0x009896800000895d */ /* 0x002fea0003900000 */
[----:B------:R-:W1:Y:S02]  /*1aa50*/  @!P0 SYNCS.PHASECHK.TRANS64 P0, [R7+URZ], R0 ;  /* 0x00000000070085a7 */ /* 0x000e64000800007f */
[----:B-1----:R-:W-:Y:S05]  /*1aa60*/  @!P0 BRA `(.L_x_447) ;  /* 0xfffffffc00f08947 */ /* 0x002fea000383ffff */
[----:B------:R-:W-:Y:S05]  /*1aa70*/  BRA `(.L_x_461) ;  /* 0xfffffff800947947 */ /* 0x000fea000383ffff */
.L_x_448:
[----:B0-----:R0:W1:Y:S02]  /*1aa80*/  SYNCS.PHASECHK.TRANS64.TRYWAIT P0, [R9+URZ], R4 ;  /* 0x00000004090075a7 */ /* 0x001064000800017f */
[----:B-1----:R-:W-:Y:S05]  /*1aa90*/  @!P0 NANOSLEEP.SYNCS 0x989680 ;  /* 0x009896800000895d */ /* 0x002fea0003900000 */
[----:B------:R-:W1:Y:S02]  /*1aaa0*/  @!P0 SYNCS.PHASECHK.TRANS64 P0, [R9+URZ], R4 ;  /* 0x00000004090085a7 */ /* 0x000e64000800007f */
[----:B-1----:R-:W-:Y:S05]  /*1aab0*/  @!P0 BRA `(.L_x_448) ;  /* 0xfffffffc00f08947 */ /* 0x002fea000383ffff */
[----:B------:R-:W-:Y:S05]  /*1aac0*/  BRA `(.L_x_462) ;  /* 0xfffffff800a47947 */ /* 0x000fea000383ffff */
.L_x_449:
[----:B0-----:R0:W1:Y:S02]  /*1aad0*/  SYNCS.PHASECHK.TRANS64.TRYWAIT P0, [R6+URZ], R5 ;  /* 0x00000005060075a7 */ /* 0x001064000800017f */
[----:B-1----:R-:W-:Y:S05]  /*1aae0*/  @!P0 NANOSLEEP.SYNCS 0x989680 ;  /* 0x009896800000895d */ /* 0x002fea0003900000 */
[----:B------:R-:W1:Y:S02]  /*1aaf0*/  @!P0 SYNCS.PHASECHK.TRANS64 P0, [R6+URZ], R5 ;  /* 0x00000005060085a7 */ /* 0x000e64000800007f */
[----:B-1----:R-:W-:Y:S05]  /*1ab00*/  @!P0 BRA `(.L_x_449) ;  /* 0xfffffffc00f08947 */ /* 0x002fea000383ffff */
[----:B------:R-:W-:Y:S05]  /*1ab10*/  BRA `(.L_x_463) ;  /* 0xfffffff800b47947 */ /* 0x000fea000383ffff */
.L_x_450:
[----:B0-----:R0:W1:Y:S02]  /*1ab20*/  SYNCS.PHASECHK.TRANS64.TRYWAIT P0, [R9+URZ], R4 ;  /* 0x00000004090075a7 */ /* 0x001064000800017f */
[----:B-1----:R-:W-:Y:S05]  /*1ab30*/  @!P0 NANOSLEEP.SYNCS 0x989680 ;  /* 0x009896800000895d */ /* 0x002fea0003900000 */
[----:B------:R-:W1:Y:S02]  /*1ab40*/  @!P0 SYNCS.PHASECHK.TRANS64 P0, [R9+URZ], R4 ;  /* 0x00000004090085a7 */ /* 0x000e64000800007f */
[----:B-1----:R-:W-:Y:S05]  /*1ab50*/  @!P0 BRA `(.L_x_450) ;  /* 0xfffffffc00f08947 */ /* 0x002fea000383ffff */
[----:B------:R-:W-:Y:S05]  /*1ab60*/  BRA `(.L_x_464) ;  /* 0xfffffff800c47947 */ /* 0x000fea000383ffff */
.L_x_451:
[----:B0-----:R0:W1:Y:S02]  /*1ab70*/  SYNCS.PHASECHK.TRANS64.TRYWAIT P0, [R6+URZ], R5 ;  /* 0x00000005060075a7 */ /* 0x001064000800017f */
[----:B-1----:R-:W-:Y:S05]  /*1ab80*/  @!P0 NANOSLEEP.SYNCS 0x989680 ;  /* 0x009896800000895d */ /* 0x002fea0003900000 */
[----:B------:R-:W1:Y:S02]  /*1ab90*/  @!P0 SYNCS.PHASECHK.TRANS64 P0, [R6+URZ], R5 ;  /* 0x00000005060085a7 */ /* 0x000e64000800007f */
[----:B-1----:R-:W-:Y:S05]  /*1aba0*/  @!P0 BRA `(.L_x_451) ;  /* 0xfffffffc00f08947 */ /* 0x002fea000383ffff */
[----:B------:R-:W-:Y:S05]  /*1abb0*/  BRA `(.L_x_465) ;  /* 0xfffffff800d47947 */ /* 0x000fea000383ffff */
.L_x_452:
[----:B-1----:R1:W2:Y:S02]  /*1abc0*/  SYNCS.PHASECHK.TRANS64.TRYWAIT P0, [R9+URZ], R4 ;  /* 0x00000004090075a7 */ /* 0x0022a4000800017f */
[----:B--2---:R-:W-:Y:S05]  /*1abd0*/  @!P0 NANOSLEEP.SYNCS 0x989680 ;  /* 0x009896800000895d */ /* 0x004fea0003900000 */
[----:B------:R-:W2:Y:S02]  /*1abe0*/  @!P0 SYNCS.PHASECHK.TRANS64 P0, [R9+URZ], R4 ;  /* 0x00000004090085a7 */ /* 0x000ea4000800007f */
[----:B--2---:R-:W-:Y:S05]  /*1abf0*/  @!P0 BRA `(.L_x_452) ;  /* 0xfffffffc00f08947 */ /* 0x004fea000383ffff */
[----:B------:R-:W-:Y:S05]  /*1ac00*/  BRA `(.L_x_466) ;  /* 0xfffffff800dc7947 */ /* 0x000fea000383ffff */
.L_x_467:
[----:B------:R-:W-:-:S00]  /*1ac10*/  BRA `(.L_x_467) ;  /* 0xfffffffc00fc7947 */ /* 0x000fc0000383ffff */
[----:B------:R-:W-:-:S00]  /*1ac20*/  NOP ;  /* 0x0000000000007918 */ /* 0x000fc00000000000 */
        /* <DEDUP_REMOVED lines=13> */
.L_x_468:


//--------------------- .nv.shared._ZN7cutlass13device_kernelINS_4gemm6kernel13GemmUniversalIN4cute5tupleIJiiiiEEENS1_10collective13CollectiveMmaINS1_37MainloopSm90TmaGmmaWarpSpecializedFP8ILi7ENS5_IJNS4_1CILi2EEENSA_ILi1EEESC_EEENS1_35KernelTmaWarpSpecializedCooperativeEEENS5_IJNSA_ILi128EEENSA_ILi384EEENSA_ILi64EEEEEENS_12float_e4m3_tENS5_IJlSC_lEEESK_SL_NS4_8TiledMMAINS4_8MMA_AtomIJNS4_4SM904GMMA31MMA_64x192x32_F32E4M3E4M3_SS_TNILNSP_7ScaleInE1ELSR_1EEEEEENS4_6LayoutISD_NS5_IJSC_NSA_ILi0EEESV_EEEEENS5_IJNS4_10UnderscoreESY_SY_EEEEENS4_13SM90_TMA_LOADENS4_14ComposedLayoutINS4_7SwizzleILi2ELi4ELi3EEENS4_18smem_ptr_flag_bitsILi8EEENSU_INS5_IJNSA_ILi8EEESI_EEENS5_IJSI_SC_EEEEEEEvNS4_8identityENS4_23SM90_TMA_LOAD_MULTICASTES1B_vS1C_EENS_8epilogue10collective6detail29Sm90TmaWarpSpecializedAdapterINS1G_15DefaultEpilogueISK_SL_SL_NS1F_6thread17LinearCombinationISK_Li1EffLNS1K_9ScaleType4KindE0ELNS_15FloatRoundStyleE2ESK_EENS1_15EpilogueDefaultEEEEEvvEEEEvNT_6ParamsE --------------------------
	.section	.nv.shared._ZN7cutlass13device_kernelINS_4gemm6kernel13GemmUniversalIN4cute5tupleIJiiiiEEENS1_10collective13CollectiveMmaINS1_37MainloopSm90TmaGmmaWarpSpecializedFP8ILi7ENS5_IJNS4_1CILi2EEENSA_ILi1EEESC_EEENS1_35KernelTmaWarpSpecializedCooperativeEEENS5_IJNSA_ILi128EEENSA_ILi384EEENSA_ILi64EEEEEENS_12float_e4m3_tENS5_IJlSC_lEEESK_SL_NS4_8TiledMMAINS4_8MMA_AtomIJNS4_4SM904GMMA31MMA_64x192x32_F32E4M3E4M3_SS_TNILNSP_7ScaleInE1ELSR_1EEEEEENS4_6LayoutISD_NS5_IJSC_NSA_ILi0EEESV_EEEEENS5_IJNS4_10UnderscoreESY_SY_EEEEENS4_13SM90_TMA_LOADENS4_14ComposedLayoutINS4_7SwizzleILi2ELi4ELi3EEENS4_18smem_ptr_flag_bitsILi8EEENSU_INS5_IJNSA_ILi8EEESI_EEENS5_IJSI_SC_EEEEEEEvNS4_8identityENS4_23SM90_TMA_LOAD_MULTICASTES1B_vS1C_EENS_8epilogue10collective6detail29Sm90TmaWarpSpecializedAdapterINS1G_15DefaultEpilogueISK_SL_SL_NS1F_6thread17LinearCombinationISK_Li1EffLNS1K_9ScaleType4KindE0ELNS_15FloatRoundStyleE2ESK_EENS1_15EpilogueDefaultEEEEEvvEEEEvNT_6ParamsE,"aw",@nobits
	.sectionflags	@""
	.align	16
	.zero		1024


//--------------------- .nv.shared.reserved.0     --------------------------
	.section	.nv.shared.reserved.0,"aw",@nobits
	.weak		__nv_reservedSMEM_offset_0_alias
	.size		__nv_reservedSMEM_offset_0_alias, 0, 0
	.other		__nv_reservedSMEM_offset_0_alias,@"STO_CUDA_RESERVED_SHARED STV_DEFAULT"
__nv_reservedSMEM_offset_0_alias:
	.zero		0


//--------------------- .nv.global                --------------------------
	.section	.nv.global,"aw",@nobits
.nv.global:
	.type		_ZN39_INTERNAL_2e19e998_4_k_cu_b4bfc4a7_61244cute1_E,@object
	.size		_ZN39_INTERNAL_2e19e998_4_k_cu_b4bfc4a7_61244cute1_E,(_ZN39_INTERNAL_2e19e998_4_k_cu_b4bfc4a7_61244cuda3std3__45__cpo6cbeginE - _ZN39_INTERNAL_2e19e998_4_k_cu_b4bfc4a7_61244cute1_E)
_ZN39_INTERNAL_2e19e998_4_k_cu_b4bfc4a7_61244cute1_E:
	.zero		1
	.type		_ZN39_INTERNAL_2e19e998_4_k_cu_b4bfc4a7_61244cuda3std3__45__cpo6cbeginE,@object
	.size		_ZN39_INTERNAL_2e19e998_4_k_cu_b4bfc4a7_61244cuda3std3__45__cpo6cbeginE,(_ZN39_INTERNAL_2e19e998_4_k_cu_b4bfc4a7_61244cuda3std3__48in_placeE - _ZN39_INTERNAL_2e19e998_4_k_cu_b4bfc4a7_61244cuda3std3__45__cpo6cbeginE)
_ZN39_INTERNAL_2e19e998_4_k_cu_b4bfc4a7_61244cuda3std3__45__cpo6cbeginE:
	.zero		1
	.type		_ZN39_INTERNAL_2e19e998_4_k_cu_b4bfc4a7_61244cuda3std3__48in_placeE,@object
	.size		_ZN39_INTERNAL_2e19e998_4_k_cu_b4bfc4a7_61244cuda3std3__48in_placeE,(_ZN39_INTERNAL_2e19e998_4_k_cu_b4bfc4a7_61244cuda3std6ranges3__45__cpo9iter_moveE - _ZN39_INTERNAL_2e19e998_4_k_cu_b4bfc4a7_61244cuda3std3__48in_placeE)
_ZN39_INTERNAL_2e19e998_4_k_cu_b4bfc4a7_61244cuda3std3__48in_placeE:
	.zero		1
	.type		_ZN39_INTERNAL_2e19e998_4_k_cu_b4bfc4a7_61244cuda3std6ranges3__45__cpo9iter_moveE,@object
	.size		_ZN39_INTERNAL_2e19e998_4_k_cu_b4bfc4a7_61244cuda3std6ranges3__45__cpo9iter_moveE,(_ZN39_INTERNAL_2e19e998_4_k_cu_b4bfc4a7_61244cuda3std3__45__cpo5beginE - _ZN39_INTERNAL_2e19e998_4_k_cu_b4bfc4a7_61244cuda3std6ranges3__45__cpo9iter_moveE)
_ZN39_INTERNAL_2e19e998_4_k_cu_b4bfc4a7_61244cuda3std6ranges3__45__cpo9iter_moveE:
	.zero		1
	.type		_ZN39_INTERNAL_2e19e998_4_k_cu_b4bfc4a7_61244cuda3std3__45__cpo5beginE,@object
	.size		_ZN39_INTERNAL_2e19e998_4_k_cu_b4bfc4a7_61244cuda3std3__45__cpo5beginE,(_ZN39_INTERNAL_2e19e998_4_k_cu_b4bfc4a7_61244cuda3std3__441_GLOBAL__N__2e19e998_4_k_cu_b4bfc4a7_61246ignoreE - _ZN39_INTERNAL_2e19e998_4_k_cu_b4bfc4a7_61244cuda3std3__45__cpo5beginE)
_ZN39_INTERNAL_2e19e998_4_k_cu_b4bfc4a7_61244cuda3std3__45__cpo5beginE:
	.zero		1
	.type		_ZN39_INTERNAL_2e19e998_4_k_cu_b4bfc4a7_61244cuda3std3__441_GLOBAL__N__2e19e998_4_k_cu_b4bfc4a7_61246ignoreE,@object
	.size		_ZN39_INTERNAL_2e19e998_4_k_cu_b4bfc4a7_61244cuda3std3__441_GLOBAL__N__2e19e998_4_k_cu_b4bfc4a7_61246ignoreE,(_ZN39_INTERNAL_2e19e998_4_k_cu_b4bfc4a7_61244cute7productE - _ZN39_INTERNAL_2e19e998_4_k_cu_b4bfc4a7_61244cuda3std3__441_GLOBAL__N__2e19e998_4_k_cu_b4bfc4a7_61246ignoreE)
_ZN39_INTERNAL_2e19e998_4_k_cu_b4bfc4a7_61244cuda3std3__441_GLOBAL__N__2e19e998_4_k_cu_b4bfc4a7_61246ignoreE:
	.zero		1
	.type		_ZN39_INTERNAL_2e19e998_4_k_cu_b4bfc4a7_61244cute7productE,@object
	.size		_ZN39_INTERNAL_2e19e998_4_k_cu_b4bfc4a7_61244cute7productE,(_ZN39_INTERNAL_2e19e998_4_k_cu_b4bfc4a7_61244cuda3std3__45__cpo3endE - _ZN39_INTERNAL_2e19e998_4_k_cu_b4bfc4a7_61244cute7productE)
_ZN39_INTERNAL_2e19e998_4_k_cu_b4bfc4a7_61244cute7productE:
	.zero		1
	.type		_ZN39_INTERNAL_2e19e998_4_k_cu_b4bfc4a7_61244cuda3std3__45__cpo3endE,@object
	.size		_ZN39_INTERNAL_2e19e998_4_k_cu_b4bfc4a7_61244cuda3std3__45__cpo3endE,(_ZN39_INTERNAL_2e19e998_4_k_cu_b4bfc4a7_61244cuda3std3__419piecewise_constructE - _ZN39_INTERNAL_2e19e998_4_k_cu_b4bfc4a7_61244cuda3std3__45__cpo3endE)
_ZN39_INTERNAL_2e19e998_4_k_cu_b4bfc4a7_61244cuda3std3__45__cpo3endE:
	.zero		1
	.type		_ZN39_INTERNAL_2e19e998_4_k_cu_b4bfc4a7_61244cuda3std3__419piecewise_constructE,@object
	.size		_ZN39_INTERNAL_2e19e998_4_k_cu_b4bfc4a7_61244cuda3std3__419piecewise_constructE,(_ZN39_INTERNAL_2e19e998_4_k_cu_b4bfc4a7_61244cuda3std3__45__cpo4cendE - _ZN39_INTERNAL_2e19e998_4_k_cu_b4bfc4a7_61244cuda3std3__419piecewise_constructE)
_ZN39_INTERNAL_2e19e998_4_k_cu_b4bfc4a7_61244cuda3std3__419piecewise_constructE:
	.zero		1
	.type		_ZN39_INTERNAL_2e19e998_4_k_cu_b4bfc4a7_61244cuda3std3__45__cpo4cendE,@object
	.size		_ZN39_INTERNAL_2e19e998_4_k_cu_b4bfc4a7_61244cuda3std3__45__cpo4cendE,(_ZN39_INTERNAL_2e19e998_4_k_cu_b4bfc4a7_61244cuda3std6ranges3__45__cpo4swapE - _ZN39_INTERNAL_2e19e998_4_k_cu_b4bfc4a7_61244cuda3std3__45__cpo4cendE)
_ZN39_INTERNAL_2e19e998_4_k_cu_b4bfc4a7_61244cuda3std3__45__cpo4cendE:
	.zero		1
	.type		_ZN39_INTERNAL_2e19e998_4_k_cu_b4bfc4a7_61244cuda3std6ranges3__45__cpo4swapE,@object
	.size		_ZN39_INTERNAL_2e19e998_4_k_cu_b4bfc4a7_61244cuda3std6ranges3__45__cpo4swapE,(.L_7 - _ZN39_INTERNAL_2e19e998_4_k_cu_b4bfc4a7_61244cuda3std6ranges3__45__cpo4swapE)
_ZN39_INTERNAL_2e19e998_4_k_cu_b4bfc4a7_61244cuda3std6ranges3__45__cpo4swapE:
	.zero		1
.L_7:


//--------------------- .nv.constant0._ZN7cutlass13device_kernelINS_4gemm6kernel13GemmUniversalIN4cute5tupleIJiiiiEEENS1_10collective13CollectiveMmaINS1_37MainloopSm90TmaGmmaWarpSpecializedFP8ILi7ENS5_IJNS4_1CILi2EEENSA_ILi1EEESC_EEENS1_35KernelTmaWarpSpecializedCooperativeEEENS5_IJNSA_ILi128EEENSA_ILi384EEENSA_ILi64EEEEEENS_12float_e4m3_tENS5_IJlSC_lEEESK_SL_NS4_8TiledMMAINS4_8MMA_AtomIJNS4_4SM904GMMA31MMA_64x192x32_F32E4M3E4M3_SS_TNILNSP_7ScaleInE1ELSR_1EEEEEENS4_6LayoutISD_NS5_IJSC_NSA_ILi0EEESV_EEEEENS5_IJNS4_10UnderscoreESY_SY_EEEEENS4_13SM90_TMA_LOADENS4_14ComposedLayoutINS4_7SwizzleILi2ELi4ELi3EEENS4_18smem_ptr_flag_bitsILi8EEENSU_INS5_IJNSA_ILi8EEESI_EEENS5_IJSI_SC_EEEEEEEvNS4_8identityENS4_23SM90_TMA_LOAD_MULTICASTES1B_vS1C_EENS_8epilogue10collective6detail29Sm90TmaWarpSpecializedAdapterINS1G_15DefaultEpilogueISK_SL_SL_NS1F_6thread17LinearCombinationISK_Li1EffLNS1K_9ScaleType4KindE0ELNS_15FloatRoundStyleE2ESK_EENS1_15EpilogueDefaultEEEEEvvEEEEvNT_6ParamsE --------------------------
	.section	.nv.constant0._ZN7cutlass13device_kernelINS_4gemm6kernel13GemmUniversalIN4cute5tupleIJiiiiEEENS1_10collective13CollectiveMmaINS1_37MainloopSm90TmaGmmaWarpSpecializedFP8ILi7ENS5_IJNS4_1CILi2EEENSA_ILi1EEESC_EEENS1_35KernelTmaWarpSpecializedCooperativeEEENS5_IJNSA_ILi128EEENSA_ILi384EEENSA_ILi64EEEEEENS_12float_e4m3_tENS5_IJlSC_lEEESK_SL_NS4_8TiledMMAINS4_8MMA_AtomIJNS4_4SM904GMMA31MMA_64x192x32_F32E4M3E4M3_SS_TNILNSP_7ScaleInE1ELSR_1EEEEEENS4_6LayoutISD_NS5_IJSC_NSA_ILi0EEESV_EEEEENS5_IJNS4_10UnderscoreESY_SY_EEEEENS4_13SM90_TMA_LOADENS4_14ComposedLayoutINS4_7SwizzleILi2ELi4ELi3EEENS4_18smem_ptr_flag_bitsILi8EEENSU_INS5_IJNSA_ILi8EEESI_EEENS5_IJSI_SC_EEEEEEEvNS4_8identityENS4_23SM90_TMA_LOAD_MULTICASTES1B_vS1C_EENS_8epilogue10collective6detail29Sm90TmaWarpSpecializedAdapterINS1G_15DefaultEpilogueISK_SL_SL_NS1F_6thread17LinearCombinationISK_Li1EffLNS1K_9ScaleType4KindE0ELNS_15FloatRoundStyleE2ESK_EENS1_15EpilogueDefaultEEEEEvvEEEEvNT_6ParamsE,"a",@progbits
	.sectionflags	@""
	.align	4
.nv.constant0._ZN7cutlass13device_kernelINS_4gemm6kernel13GemmUniversalIN4cute5tupleIJiiiiEEENS1_10collective13CollectiveMmaINS1_37MainloopSm90TmaGmmaWarpSpecializedFP8ILi7ENS5_IJNS4_1CILi2EEENSA_ILi1EEESC_EEENS1_35KernelTmaWarpSpecializedCooperativeEEENS5_IJNSA_ILi128EEENSA_ILi384EEENSA_ILi64EEEEEENS_12float_e4m3_tENS5_IJlSC_lEEESK_SL_NS4_8TiledMMAINS4_8MMA_AtomIJNS4_4SM904GMMA31MMA_64x192x32_F32E4M3E4M3_SS_TNILNSP_7ScaleInE1ELSR_1EEEEEENS4_6LayoutISD_NS5_IJSC_NSA_ILi0EEESV_EEEEENS5_IJNS4_10UnderscoreESY_SY_EEEEENS4_13SM90_TMA_LOADENS4_14ComposedLayoutINS4_7SwizzleILi2ELi4ELi3EEENS4_18smem_ptr_flag_bitsILi8EEENSU_INS5_IJNSA_ILi8EEESI_EEENS5_IJSI_SC_EEEEEEEvNS4_8identityENS4_23SM90_TMA_LOAD_MULTICASTES1B_vS1C_EENS_8epilogue10collective6detail29Sm90TmaWarpSpecializedAdapterINS1G_15DefaultEpilogueISK_SL_SL_NS1F_6thread17LinearCombinationISK_Li1EffLNS1K_9ScaleType4KindE0ELNS_15FloatRoundStyleE2ESK_EENS1_15EpilogueDefaultEEEEEvvEEEEvNT_6ParamsE:
	.zero		1664


//--------------------- SYMBOLS --------------------------

	.type		.nv.reservedSmem.offset0,@object
	.size		.nv.reservedSmem.offset0,0x4
